// auto-generated by cutlass_sweep.gemm — config: {"arch": "sm_100", "cluster_m": 1, "cluster_n": 2, "dtype": "fp16", "dtype_b": "fp16", "layout": "tt", "stages": 4, "tile_k": 64, "tile_m": 128, "tile_n": 128}
#include "cutlass/cutlass.h"
#include "cutlass/gemm/collective/collective_builder.hpp"
#include "cutlass/gemm/device/gemm_universal_adapter.h"
#include "cutlass/gemm/kernel/gemm_universal.hpp"
#include "cutlass/epilogue/collective/collective_builder.hpp"

using ElemA = cutlass::half_t;
using ElemB = cutlass::half_t;
using ElemCD = cutlass::half_t;
using Acc  = float;
using TileShape    = cute::Shape<cute::_128, cute::_128, cute::_64>;
using ClusterShape = cute::Shape<cute::_1, cute::_2, cute::_1>;

using CollectiveEpilogue = typename cutlass::epilogue::collective::CollectiveBuilder<
    cutlass::arch::Sm100, cutlass::arch::OpClassTensorOp,
    TileShape, ClusterShape,
    cutlass::epilogue::collective::EpilogueTileAuto,
    Acc, Acc,
    ElemCD, cutlass::layout::RowMajor, 128 / cutlass::sizeof_bits<ElemCD>::value,
    ElemCD, cutlass::layout::RowMajor, 128 / cutlass::sizeof_bits<ElemCD>::value,
    cutlass::epilogue::collective::EpilogueScheduleAuto
  >::CollectiveOp;

using CollectiveMainloop = typename cutlass::gemm::collective::CollectiveBuilder<
    cutlass::arch::Sm100, cutlass::arch::OpClassTensorOp,
    ElemA, cutlass::layout::ColumnMajor, 128 / cutlass::sizeof_bits<ElemA>::value,
    ElemB, cutlass::layout::ColumnMajor, 128 / cutlass::sizeof_bits<ElemB>::value,
    Acc,
    TileShape, ClusterShape,
    cutlass::gemm::collective::StageCount<4>,
    cutlass::gemm::collective::KernelScheduleAuto
  >::CollectiveOp;

using GemmKernel = cutlass::gemm::kernel::GemmUniversal<
    cute::Shape<int,int,int,int>,
    CollectiveMainloop,
    CollectiveEpilogue
>;
using Gemm = cutlass::gemm::device::GemmUniversalAdapter<GemmKernel>;

// Force the device kernel symbol into the cubin without needing a host main.
auto* _anchor = &cutlass::device_kernel<GemmKernel>;


// ===== COMPILED SASS (sm_100a) =====

	.target	sm_100a

	.elftype	@"ET_EXEC"


//--------------------- .note.nv.tkinfo           --------------------------
	.section	.note.nv.tkinfo,"",@"SHT_NOTE"
	.sectionflags	@"SHF_NOTE_NV_TKINFO"
	.tkinfo
        /*0018*/ 	.word	0x00000002
        /*0030*/ 	.string	""
        /*0030*/ 	.string	"ptxas"
        /*0030*/ 	.string	"Cuda compilation tools, release 13.0, V13.0.88"
        /*0030*/ 	.string	"Build cuda_13.0.r13.0/compiler.36424714_0"
        /*0030*/ 	.string	"-arch sm_100a -m 64 "



//--------------------- .note.nv.cuinfo           --------------------------
	.section	.note.nv.cuinfo,"",@"SHT_NOTE"
	.sectionflags	@"SHF_NOTE_NV_CUINFO"
        /*0018*/ 	.short	0x0002
        /*001a*/ 	.short	0x0064
        /*001c*/ 	.short	0x0082
	.zero		2


//--------------------- .nv.info                  --------------------------
	.section	.nv.info,"",@"SHT_CUDA_INFO"
	.align	4


	//----- nvinfo : EIATTR_REGCOUNT
	.align		4
        /*0000*/ 	.byte	0x04, 0x2f
        /*0002*/ 	.short	(.L_19 - .L_18)
	.align		4
.L_18:
        /*0004*/ 	.word	index@(_ZN7cutlass13device_kernelINS_4gemm6kernel13GemmUniversalIN4cute5tupleIJiiiiEEENS1_10collective13CollectiveMmaINS1_35MainloopSm100TmaUmmaWarpSpecializedILi4ELi2ELi4ENS5_IJNS4_1CILi1EEENSA_ILi2EEESB_EEEEENS5_IJNSA_ILi128EEESF_NSA_ILi64EEEEEENS_6half_tENS5_IJSB_llEEESI_NS5_IJlSB_lEEENS4_8TiledMMAINS4_8MMA_AtomIJNS4_20SM100_MMA_F16BF16_SSISI_SI_fLi128ELi128ELNS4_4UMMA5MajorE1ELSP_0ELNSO_7ScaleInE0ELSQ_0EEEEEENS4_6LayoutINS5_IJSB_SB_SB_EEENS5_IJNSA_ILi0EEESV_SV_EEEEENS5_IJNS4_10UnderscoreESY_SY_EEEEENS4_23SM90_TMA_LOAD_MULTICASTENS4_14ComposedLayoutINS4_7SwizzleILi3ELi4ELi3EEENS4_18smem_ptr_flag_bitsILi16EEENST_INS5_IJSG_NSA_ILi8EEEEEENS5_IJSB_SG_EEEEEEEvNS4_8identityENS4_13SM90_TMA_LOADENS12_IS14_S16_NST_INS5_IJS17_SG_EEENS5_IJSG_SB_EEEEEEEvS1C_EENS_8epilogue10collective18CollectiveEpilogueINS1J_23Sm100TmaWarpSpecializedILi4ELi2ELi32ELb1ELb0EEEJSH_NS5_IJNST_ISF_SB_EENST_INSA_ILi32EEESB_EEEEESI_SK_SI_SK_NS1J_6fusion15FusionCallbacksIS1N_NS1S_17LinearCombinationISI_fSI_fLNS_15FloatRoundStyleE2EEESH_S1R_JEEENS4_5SM1004TMEM4LOAD26SM100_TMEM_LOAD_32dp32b32xES1D_NS12_INS13_ILi2ELi4ELi3EEES16_NST_INS5_IJS17_S1P_EEENS5_IJS1P_SB_EEEEEEENS4_39AutoVectorizingCopyWithAssumedAlignmentILi128EEENS4_14SM90_TMA_STOREES26_S28_S28_EEEvvEEEEvNT_6ParamsE)
        /*0008*/ 	.word	0x0000006e


	//----- nvinfo : EIATTR_FRAME_SIZE
	.align		4
.L_19:
        /*000c*/ 	.byte	0x04, 0x11
        /*000e*/ 	.short	(.L_21 - .L_20)
	.align		4
.L_20:
        /*0010*/ 	.word	index@($__internal_2_$__cuda_sm10x_tcgen05_guardrail_trap_unallocated_columns_being_dealloced)
        /*0014*/ 	.word	0x00000000


	//----- nvinfo : EIATTR_FRAME_SIZE
	.align		4
.L_21:
        /*0018*/ 	.byte	0x04, 0x11
        /*001a*/ 	.short	(.L_23 - .L_22)
	.align		4
.L_22:
        /*001c*/ 	.word	index@($__internal_1_$__cuda_sm10x_tcgen05_guardrail_trap_phase_invalid_during_alloc)
        /*0020*/ 	.word	0x00000000


	//----- nvinfo : EIATTR_FRAME_SIZE
	.align		4
.L_23:
        /*0024*/ 	.byte	0x04, 0x11
        /*0026*/ 	.short	(.L_25 - .L_24)
	.align		4
.L_24:
        /*0028*/ 	.word	index@($__internal_0_$__cuda_sm10x_tcgen05_guardrail_trap_col_being_dealloced_not_returned_by_alloc)
        /*002c*/ 	.word	0x00000000


	//----- nvinfo : EIATTR_FRAME_SIZE
	.align		4
.L_25:
        /*0030*/ 	.byte	0x04, 0x11
        /*0032*/ 	.short	(.L_27 - .L_26)
	.align		4
.L_26:
        /*0034*/ 	.word	index@(_ZN7cutlass13device_kernelINS_4gemm6kernel13GemmUniversalIN4cute5tupleIJiiiiEEENS1_10collective13CollectiveMmaINS1_35MainloopSm100TmaUmmaWarpSpecializedILi4ELi2ELi4ENS5_IJNS4_1CILi1EEENSA_ILi2EEESB_EEEEENS5_IJNSA_ILi128EEESF_NSA_ILi64EEEEEENS_6half_tENS5_IJSB_llEEESI_NS5_IJlSB_lEEENS4_8TiledMMAINS4_8MMA_AtomIJNS4_20SM100_MMA_F16BF16_SSISI_SI_fLi128ELi128ELNS4_4UMMA5MajorE1ELSP_0ELNSO_7ScaleInE0ELSQ_0EEEEEENS4_6LayoutINS5_IJSB_SB_SB_EEENS5_IJNSA_ILi0EEESV_SV_EEEEENS5_IJNS4_10UnderscoreESY_SY_EEEEENS4_23SM90_TMA_LOAD_MULTICASTENS4_14ComposedLayoutINS4_7SwizzleILi3ELi4ELi3EEENS4_18smem_ptr_flag_bitsILi16EEENST_INS5_IJSG_NSA_ILi8EEEEEENS5_IJSB_SG_EEEEEEEvNS4_8identityENS4_13SM90_TMA_LOADENS12_IS14_S16_NST_INS5_IJS17_SG_EEENS5_IJSG_SB_EEEEEEEvS1C_EENS_8epilogue10collective18CollectiveEpilogueINS1J_23Sm100TmaWarpSpecializedILi4ELi2ELi32ELb1ELb0EEEJSH_NS5_IJNST_ISF_SB_EENST_INSA_ILi32EEESB_EEEEESI_SK_SI_SK_NS1J_6fusion15FusionCallbacksIS1N_NS1S_17LinearCombinationISI_fSI_fLNS_15FloatRoundStyleE2EEESH_S1R_JEEENS4_5SM1004TMEM4LOAD26SM100_TMEM_LOAD_32dp32b32xES1D_NS12_INS13_ILi2ELi4ELi3EEES16_NST_INS5_IJS17_S1P_EEENS5_IJS1P_SB_EEEEEEENS4_39AutoVectorizingCopyWithAssumedAlignmentILi128EEENS4_14SM90_TMA_STOREES26_S28_S28_EEEvvEEEEvNT_6ParamsE)
        /*0038*/ 	.word	0x00000000


	//----- nvinfo : EIATTR_MIN_STACK_SIZE
	.align		4
.L_27:
        /*003c*/ 	.byte	0x04, 0x12
        /*003e*/ 	.short	(.L_29 - .L_28)
	.align		4
.L_28:
        /*0040*/ 	.word	index@(_ZN7cutlass13device_kernelINS_4gemm6kernel13GemmUniversalIN4cute5tupleIJiiiiEEENS1_10collective13CollectiveMmaINS1_35MainloopSm100TmaUmmaWarpSpecializedILi4ELi2ELi4ENS5_IJNS4_1CILi1EEENSA_ILi2EEESB_EEEEENS5_IJNSA_ILi128EEESF_NSA_ILi64EEEEEENS_6half_tENS5_IJSB_llEEESI_NS5_IJlSB_lEEENS4_8TiledMMAINS4_8MMA_AtomIJNS4_20SM100_MMA_F16BF16_SSISI_SI_fLi128ELi128ELNS4_4UMMA5MajorE1ELSP_0ELNSO_7ScaleInE0ELSQ_0EEEEEENS4_6LayoutINS5_IJSB_SB_SB_EEENS5_IJNSA_ILi0EEESV_SV_EEEEENS5_IJNS4_10UnderscoreESY_SY_EEEEENS4_23SM90_TMA_LOAD_MULTICASTENS4_14ComposedLayoutINS4_7SwizzleILi3ELi4ELi3EEENS4_18smem_ptr_flag_bitsILi16EEENST_INS5_IJSG_NSA_ILi8EEEEEENS5_IJSB_SG_EEEEEEEvNS4_8identityENS4_13SM90_TMA_LOADENS12_IS14_S16_NST_INS5_IJS17_SG_EEENS5_IJSG_SB_EEEEEEEvS1C_EENS_8epilogue10collective18CollectiveEpilogueINS1J_23Sm100TmaWarpSpecializedILi4ELi2ELi32ELb1ELb0EEEJSH_NS5_IJNST_ISF_SB_EENST_INSA_ILi32EEESB_EEEEESI_SK_SI_SK_NS1J_6fusion15FusionCallbacksIS1N_NS1S_17LinearCombinationISI_fSI_fLNS_15FloatRoundStyleE2EEESH_S1R_JEEENS4_5SM1004TMEM4LOAD26SM100_TMEM_LOAD_32dp32b32xES1D_NS12_INS13_ILi2ELi4ELi3EEES16_NST_INS5_IJS17_S1P_EEENS5_IJS1P_SB_EEEEEEENS4_39AutoVectorizingCopyWithAssumedAlignmentILi128EEENS4_14SM90_TMA_STOREES26_S28_S28_EEEvvEEEEvNT_6ParamsE)
        /*0044*/ 	.word	0x00000000
.L_29:


//--------------------- .nv.compat                --------------------------
	.section	.nv.compat,"",@"SHT_CUDA_COMPAT_INFO"
	.align	4
        /*0000*/ 	.byte	0x02, 0x09, 0x01, 0x00, 0x02, 0x02, 0x02, 0x00, 0x02, 0x05, 0x05, 0x00, 0x03, 0x07, 0x01, 0x01
        /*0010*/ 	.byte	0x02, 0x03, 0x01, 0x00, 0x02, 0x06, 0x01, 0x00, 0x04, 0x0b, 0x08, 0x00, 0x09, 0x00, 0x00, 0x00
        /*0020*/ 	.byte	0x00, 0x00, 0x00, 0x00


//--------------------- .nv.info._ZN7cutlass13device_kernelINS_4gemm6kernel13GemmUniversalIN4cute5tupleIJiiiiEEENS1_10collective13CollectiveMmaINS1_35MainloopSm100TmaUmmaWarpSpecializedILi4ELi2ELi4ENS5_IJNS4_1CILi1EEENSA_ILi2EEESB_EEEEENS5_IJNSA_ILi128EEESF_NSA_ILi64EEEEEENS_6half_tENS5_IJSB_llEEESI_NS5_IJlSB_lEEENS4_8TiledMMAINS4_8MMA_AtomIJNS4_20SM100_MMA_F16BF16_SSISI_SI_fLi128ELi128ELNS4_4UMMA5MajorE1ELSP_0ELNSO_7ScaleInE0ELSQ_0EEEEEENS4_6LayoutINS5_IJSB_SB_SB_EEENS5_IJNSA_ILi0EEESV_SV_EEEEENS5_IJNS4_10UnderscoreESY_SY_EEEEENS4_23SM90_TMA_LOAD_MULTICASTENS4_14ComposedLayoutINS4_7SwizzleILi3ELi4ELi3EEENS4_18smem_ptr_flag_bitsILi16EEENST_INS5_IJSG_NSA_ILi8EEEEEENS5_IJSB_SG_EEEEEEEvNS4_8identityENS4_13SM90_TMA_LOADENS12_IS14_S16_NST_INS5_IJS17_SG_EEENS5_IJSG_SB_EEEEEEEvS1C_EENS_8epilogue10collective18CollectiveEpilogueINS1J_23Sm100TmaWarpSpecializedILi4ELi2ELi32ELb1ELb0EEEJSH_NS5_IJNST_ISF_SB_EENST_INSA_ILi32EEESB_EEEEESI_SK_SI_SK_NS1J_6fusion15FusionCallbacksIS1N_NS1S_17LinearCombinationISI_fSI_fLNS_15FloatRoundStyleE2EEESH_S1R_JEEENS4_5SM1004TMEM4LOAD26SM100_TMEM_LOAD_32dp32b32xES1D_NS12_INS13_ILi2ELi4ELi3EEES16_NST_INS5_IJS17_S1P_EEENS5_IJS1P_SB_EEEEEEENS4_39AutoVectorizingCopyWithAssumedAlignmentILi128EEENS4_14SM90_TMA_STOREES26_S28_S28_EEEvvEEEEvNT_6ParamsE --------------------------
	.section	.nv.info._ZN7cutlass13device_kernelINS_4gemm6kernel13GemmUniversalIN4cute5tupleIJiiiiEEENS1_10collective13CollectiveMmaINS1_35MainloopSm100TmaUmmaWarpSpecializedILi4ELi2ELi4ENS5_IJNS4_1CILi1EEENSA_ILi2EEESB_EEEEENS5_IJNSA_ILi128EEESF_NSA_ILi64EEEEEENS_6half_tENS5_IJSB_llEEESI_NS5_IJlSB_lEEENS4_8TiledMMAINS4_8MMA_AtomIJNS4_20SM100_MMA_F16BF16_SSISI_SI_fLi128ELi128ELNS4_4UMMA5MajorE1ELSP_0ELNSO_7ScaleInE0ELSQ_0EEEEEENS4_6LayoutINS5_IJSB_SB_SB_EEENS5_IJNSA_ILi0EEESV_SV_EEEEENS5_IJNS4_10UnderscoreESY_SY_EEEEENS4_23SM90_TMA_LOAD_MULTICASTENS4_14ComposedLayoutINS4_7SwizzleILi3ELi4ELi3EEENS4_18smem_ptr_flag_bitsILi16EEENST_INS5_IJSG_NSA_ILi8EEEEEENS5_IJSB_SG_EEEEEEEvNS4_8identityENS4_13SM90_TMA_LOADENS12_IS14_S16_NST_INS5_IJS17_SG_EEENS5_IJSG_SB_EEEEEEEvS1C_EENS_8epilogue10collective18CollectiveEpilogueINS1J_23Sm100TmaWarpSpecializedILi4ELi2ELi32ELb1ELb0EEEJSH_NS5_IJNST_ISF_SB_EENST_INSA_ILi32EEESB_EEEEESI_SK_SI_SK_NS1J_6fusion15FusionCallbacksIS1N_NS1S_17LinearCombinationISI_fSI_fLNS_15FloatRoundStyleE2EEESH_S1R_JEEENS4_5SM1004TMEM4LOAD26SM100_TMEM_LOAD_32dp32b32xES1D_NS12_INS13_ILi2ELi4ELi3EEES16_NST_INS5_IJS17_S1P_EEENS5_IJS1P_SB_EEEEEEENS4_39AutoVectorizingCopyWithAssumedAlignmentILi128EEENS4_14SM90_TMA_STOREES26_S28_S28_EEEvvEEEEvNT_6ParamsE,"",@"SHT_CUDA_INFO"
	.sectionflags	@""
	.align	4


	//----- nvinfo : EIATTR_CUDA_API_VERSION
	.align		4
        /*0000*/ 	.byte	0x04, 0x37
        /*0002*/ 	.short	(.L_31 - .L_30)
.L_30:
        /*0004*/ 	.word	0x00000082


	//----- nvinfo : EIATTR_KPARAM_INFO
	.align		4
.L_31:
        /*0008*/ 	.byte	0x04, 0x17
        /*000a*/ 	.short	(.L_33 - .L_32)
.L_32:
        /*000c*/ 	.word	0x00000000
        /*0010*/ 	.short	0x0000
        /*0012*/ 	.short	0x0000
        /*0014*/ 	.byte	0x00, 0xf0, 0x01, 0x20


	//----- nvinfo : EIATTR_AT_ENTRY_FRAGMENTS
	.align		4
.L_33:
        /*0018*/ 	.byte	0x04, 0x4f
        /*001a*/ 	.short	(.L_35 - .L_34)


	//   ....[0]....
.L_34:
        /*001c*/ 	.word	0x00000006


	//----- nvinfo : EIATTR_RESERVED_SMEM_USED
	.align		4
.L_35:
        /*0020*/ 	.byte	0x01, 0x41
	.zero		2


	//----- nvinfo : EIATTR_SPARSE_MMA_MASK
	.align		4
        /*0024*/ 	.byte	0x03, 0x50
        /*0026*/ 	.short	0x0000


	//----- nvinfo : EIATTR_TCGEN05_1CTA_USED
	.align		4
        /*0028*/ 	.byte	0x01, 0x51
	.zero		2


	//----- nvinfo : EIATTR_MAXREG_COUNT
	.align		4
        /*002c*/ 	.byte	0x03, 0x1b
        /*002e*/ 	.short	0x00ff


	//----- nvinfo : EIATTR_NUM_BARRIERS
	.align		4
        /*0030*/ 	.byte	0x02, 0x4c
        /*0032*/ 	.byte	0x07
	.zero		1


	//----- nvinfo : EIATTR_EXTERNS
	.align		4
        /*0034*/ 	.byte	0x04, 0x0f
        /*0036*/ 	.short	(.L_37 - .L_36)


	//   ....[0]....
	.align		4
.L_36:
        /*0038*/ 	.word	index@(__assertfail)


	//----- nvinfo : EIATTR_MERCURY_ISA_VERSION
	.align		4
.L_37:
        /*003c*/ 	.byte	0x03, 0x5f
        /*003e*/ 	.short	0x0101


	//----- nvinfo : EIATTR_INT_WARP_WIDE_INSTR_OFFSETS
	.align		4
        /*0040*/ 	.byte	0x04, 0x31
        /*0042*/ 	.short	(.L_39 - .L_38)


	//   ....[0]....
.L_38:
        /*0044*/ 	.word	0x00002110


	//   ....[1]....
        /*0048*/ 	.word	0x00003b70


	//   ....[2]....
        /*004c*/ 	.word	0x00003ba0


	//   ....[3]....
        /*0050*/ 	.word	0x00003bf0


	//   ....[4]....
        /*0054*/ 	.word	0x000044e0


	//   ....[5]....
        /*0058*/ 	.word	0x00004530


	//   ....[6]....
        /*005c*/ 	.word	0x00004620


	//   ....[7]....
        /*0060*/ 	.word	0x00004690


	//   ....[8]....
        /*0064*/ 	.word	0x000047a0


	//   ....[9]....
        /*0068*/ 	.word	0x00004830


	//   ....[10]....
        /*006c*/ 	.word	0x00004a00


	//   ....[11]....
        /*0070*/ 	.word	0x00004b40


	//----- nvinfo : EIATTR_COOP_GROUP_MASK_REGIDS
	.align		4
.L_39:
        /*0074*/ 	.byte	0x04, 0x29
        /*0076*/ 	.short	(.L_41 - .L_40)


	//   ....[0]....
.L_40:
        /*0078*/ 	.word	0xffffffff


	//   ....[1]....
        /*007c*/ 	.word	0xffffffff


	//   ....[2]....
        /*0080*/ 	.word	0xffffffff


	//   ....[3]....
        /*0084*/ 	.word	0xffffffff


	//   ....[4]....
        /*0088*/ 	.word	0xffffffff


	//   ....[5]....
        /*008c*/ 	.word	0xffffffff


	//   ....[6]....
        /*0090*/ 	.word	0xffffffff


	//   ....[7]....
        /*0094*/ 	.word	0xffffffff


	//   ....[8]....
        /*0098*/ 	.word	0xffffffff


	//   ....[9]....
        /*009c*/ 	.word	0xffffffff


	//   ....[10]....
        /*00a0*/ 	.word	0xffffffff


	//   ....[11]....
        /*00a4*/ 	.word	0xffffffff


	//   ....[12]....
        /*00a8*/ 	.word	0xffffffff


	//   ....[13]....
        /*00ac*/ 	.word	0xffffffff


	//----- nvinfo : EIATTR_COOP_GROUP_INSTR_OFFSETS
	.align		4
.L_41:
        /*00b0*/ 	.byte	0x04, 0x28
        /*00b2*/ 	.short	(.L_43 - .L_42)


	//   ....[0]....
.L_42:
        /*00b4*/ 	.word	0x00000090


	//   ....[1]....
        /*00b8*/ 	.word	0x000004d0


	//   ....[2]....
        /*00bc*/ 	.word	0x00000680


	//   ....[3]....
        /*00c0*/ 	.word	0x00000820


	//   ....[4]....
        /*00c4*/ 	.word	0x00000920


	//   ....[5]....
        /*00c8*/ 	.word	0x00000a90


	//   ....[6]....
        /*00cc*/ 	.word	0x00000c30


	//   ....[7]....
        /*00d0*/ 	.word	0x00000de0


	//   ....[8]....
        /*00d4*/ 	.word	0x00001ff0


	//   ....[9]....
        /*00d8*/ 	.word	0x00002dd0


	//   ....[10]....
        /*00dc*/ 	.word	0x00002fe0


	//   ....[11]....
        /*00e0*/ 	.word	0x00003010


	//   ....[12]....
        /*00e4*/ 	.word	0x00003a60


	//   ....[13]....
        /*00e8*/ 	.word	0x00003c90


	//----- nvinfo : EIATTR_VRC_CTA_INIT_COUNT
	.align		4
.L_43:
        /*00ec*/ 	.byte	0x02, 0x4a
        /*00ee*/ 	.byte	0x80
	.zero		1


	//----- nvinfo : EIATTR_SYSCALL_OFFSETS
	.align		4
        /*00f0*/ 	.byte	0x04, 0x46
        /*00f2*/ 	.short	(.L_45 - .L_44)


	//   ....[0]....
.L_44:
        /*00f4*/ 	.word	0x000055e0


	//   ....[1]....
        /*00f8*/ 	.word	0x000056d0


	//   ....[2]....
        /*00fc*/ 	.word	0x00005e40


	//   ....[3]....
        /*0100*/ 	.word	0x00006ac0


	//   ....[4]....
        /*0104*/ 	.word	0x00007710


	//   ....[5]....
        /*0108*/ 	.word	0x00008360


	//----- nvinfo : EIATTR_MBARRIER_INSTR_OFFSETS
	.align		4
.L_45:
        /*010c*/ 	.byte	0x04, 0x39
        /*010e*/ 	.short	(.L_47 - .L_46)


	//   ....[0]....
.L_46:
        /*0110*/ 	.word	0x000005f0
        /*0114*/ 	.word	0x000000ff
        /*0118*/ 	.word	0x00000000
        /*011c*/ 	.short	0x0100
        /*011e*/ 	.byte	0x08
	.zero		1


	//   ....[1]....
        /*0120*/ 	.word	0x00000600
        /*0124*/ 	.word	0x000000ff
        /*0128*/ 	.word	0x00000020
        /*012c*/ 	.short	0x0100
        /*012e*/ 	.byte	0x08
	.zero		1


	//   ....[2]....
        /*0130*/ 	.word	0x00000610
        /*0134*/ 	.word	0x000000ff
        /*0138*/ 	.word	0x00000008
        /*013c*/ 	.short	0x0100
        /*013e*/ 	.byte	0x08
	.zero		1


	//   ....[3]....
        /*0140*/ 	.word	0x00000620
        /*0144*/ 	.word	0x000000ff
        /*0148*/ 	.word	0x00000028
        /*014c*/ 	.short	0x0100
        /*014e*/ 	.byte	0x08
	.zero		1


	//   ....[4]....
        /*0150*/ 	.word	0x00000630
        /*0154*/ 	.word	0x000000ff
        /*0158*/ 	.word	0x00000010
        /*015c*/ 	.short	0x0100
        /*015e*/ 	.byte	0x08
	.zero		1


	//   ....[5]....
        /*0160*/ 	.word	0x00000640
        /*0164*/ 	.word	0x000000ff
        /*0168*/ 	.word	0x00000030
        /*016c*/ 	.short	0x0100
        /*016e*/ 	.byte	0x08
	.zero		1


	//   ....[6]....
        /*0170*/ 	.word	0x00000650
        /*0174*/ 	.word	0x000000ff
        /*0178*/ 	.word	0x00000018
        /*017c*/ 	.short	0x0100
        /*017e*/ 	.byte	0x08
	.zero		1


	//   ....[7]....
        /*0180*/ 	.word	0x00000660
        /*0184*/ 	.word	0x000000ff
        /*0188*/ 	.word	0x00000038
        /*018c*/ 	.short	0x0100
        /*018e*/ 	.byte	0x08
	.zero		1


	//   ....[8]....
        /*0190*/ 	.word	0x00000790
        /*0194*/ 	.word	0x000000ff
        /*0198*/ 	.word	0x00000040
        /*019c*/ 	.short	0x0100
        /*019e*/ 	.byte	0x08
	.zero		1


	//   ....[9]....
        /*01a0*/ 	.word	0x000007a0
        /*01a4*/ 	.word	0x000000ff
        /*01a8*/ 	.word	0x00000060
        /*01ac*/ 	.short	0x0100
        /*01ae*/ 	.byte	0x08
	.zero		1


	//   ....[10]....
        /*01b0*/ 	.word	0x000007b0
        /*01b4*/ 	.word	0x000000ff
        /*01b8*/ 	.word	0x00000048
        /*01bc*/ 	.short	0x0100
        /*01be*/ 	.byte	0x08
	.zero		1


	//   ....[11]....
        /*01c0*/ 	.word	0x000007c0
        /*01c4*/ 	.word	0x000000ff
        /*01c8*/ 	.word	0x00000068
        /*01cc*/ 	.short	0x0100
        /*01ce*/ 	.byte	0x08
	.zero		1


	//   ....[12]....
        /*01d0*/ 	.word	0x000007d0
        /*01d4*/ 	.word	0x000000ff
        /*01d8*/ 	.word	0x00000050
        /*01dc*/ 	.short	0x0100
        /*01de*/ 	.byte	0x08
	.zero		1


	//   ....[13]....
        /*01e0*/ 	.word	0x000007e0
        /*01e4*/ 	.word	0x000000ff
        /*01e8*/ 	.word	0x00000070
        /*01ec*/ 	.short	0x0100
        /*01ee*/ 	.byte	0x08
	.zero		1


	//   ....[14]....
        /*01f0*/ 	.word	0x000007f0
        /*01f4*/ 	.word	0x000000ff
        /*01f8*/ 	.word	0x00000058
        /*01fc*/ 	.short	0x0100
        /*01fe*/ 	.byte	0x08
	.zero		1


	//   ....[15]....
        /*0200*/ 	.word	0x00000800
        /*0204*/ 	.word	0x000000ff
        /*0208*/ 	.word	0x00000078
        /*020c*/ 	.short	0x0100
        /*020e*/ 	.byte	0x08
	.zero		1


	//   ....[16]....
        /*0210*/ 	.word	0x000008f0
        /*0214*/ 	.word	0x000000ff
        /*0218*/ 	.word	0x00000080
        /*021c*/ 	.short	0x0100
        /*021e*/ 	.byte	0x06
	.zero		1


	//   ....[17]....
        /*0220*/ 	.word	0x00000900
        /*0224*/ 	.word	0x000000ff
        /*0228*/ 	.word	0x00000088
        /*022c*/ 	.short	0x0100
        /*022e*/ 	.byte	0x06
	.zero		1


	//   ....[18]....
        /*0230*/ 	.word	0x00000a40
        /*0234*/ 	.word	0x000000ff
        /*0238*/ 	.word	0x00000090
        /*023c*/ 	.short	0x0100
        /*023e*/ 	.byte	0x06
	.zero		1


	//   ....[19]....
        /*0240*/ 	.word	0x00000a50
        /*0244*/ 	.word	0x000000ff
        /*0248*/ 	.word	0x000000a0
        /*024c*/ 	.short	0x0100
        /*024e*/ 	.byte	0x06
	.zero		1


	//   ....[20]....
        /*0250*/ 	.word	0x00000a60
        /*0254*/ 	.word	0x000000ff
        /*0258*/ 	.word	0x00000098
        /*025c*/ 	.short	0x0100
        /*025e*/ 	.byte	0x06
	.zero		1


	//   ....[21]....
        /*0260*/ 	.word	0x00000a70
        /*0264*/ 	.word	0x000000ff
        /*0268*/ 	.word	0x000000a8
        /*026c*/ 	.short	0x0100
        /*026e*/ 	.byte	0x06
	.zero		1


	//   ....[22]....
        /*0270*/ 	.word	0x00000ba0
        /*0274*/ 	.word	0x000000ff
        /*0278*/ 	.word	0x000000b0
        /*027c*/ 	.short	0x0100
        /*027e*/ 	.byte	0x08
	.zero		1


	//   ....[23]....
        /*0280*/ 	.word	0x00000bb0
        /*0284*/ 	.word	0x000000ff
        /*0288*/ 	.word	0x000000d0
        /*028c*/ 	.short	0x0100
        /*028e*/ 	.byte	0x08
	.zero		1


	//   ....[24]....
        /*0290*/ 	.word	0x00000bc0
        /*0294*/ 	.word	0x000000ff
        /*0298*/ 	.word	0x000000b8
        /*029c*/ 	.short	0x0100
        /*029e*/ 	.byte	0x08
	.zero		1


	//   ....[25]....
        /*02a0*/ 	.word	0x00000bd0
        /*02a4*/ 	.word	0x000000ff
        /*02a8*/ 	.word	0x000000d8
        /*02ac*/ 	.short	0x0100
        /*02ae*/ 	.byte	0x08
	.zero		1


	//   ....[26]....
        /*02b0*/ 	.word	0x00000be0
        /*02b4*/ 	.word	0x000000ff
        /*02b8*/ 	.word	0x000000c0
        /*02bc*/ 	.short	0x0100
        /*02be*/ 	.byte	0x08
	.zero		1


	//   ....[27]....
        /*02c0*/ 	.word	0x00000bf0
        /*02c4*/ 	.word	0x000000ff
        /*02c8*/ 	.word	0x000000e0
        /*02cc*/ 	.short	0x0100
        /*02ce*/ 	.byte	0x08
	.zero		1


	//   ....[28]....
        /*02d0*/ 	.word	0x00000c00
        /*02d4*/ 	.word	0x000000ff
        /*02d8*/ 	.word	0x000000c8
        /*02dc*/ 	.short	0x0100
        /*02de*/ 	.byte	0x08
	.zero		1


	//   ....[29]....
        /*02e0*/ 	.word	0x00000c10
        /*02e4*/ 	.word	0x000000ff
        /*02e8*/ 	.word	0x000000e8
        /*02ec*/ 	.short	0x0100
        /*02ee*/ 	.byte	0x08
	.zero		1


	//   ....[30]....
        /*02f0*/ 	.word	0x00000d00
        /*02f4*/ 	.word	0x000000ff
        /*02f8*/ 	.word	0x000000f0
        /*02fc*/ 	.short	0x0100
        /*02fe*/ 	.byte	0x06
	.zero		1


	//   ....[31]....
        /*0300*/ 	.word	0x00000d10
        /*0304*/ 	.word	0x000000ff
        /*0308*/ 	.word	0x00000100
        /*030c*/ 	.short	0x0100
        /*030e*/ 	.byte	0x06
	.zero		1


	//   ....[32]....
        /*0310*/ 	.word	0x00000d20
        /*0314*/ 	.word	0x000000ff
        /*0318*/ 	.word	0x000000f8
        /*031c*/ 	.short	0x0100
        /*031e*/ 	.byte	0x06
	.zero		1


	//   ....[33]....
        /*0320*/ 	.word	0x00000d30
        /*0324*/ 	.word	0x000000ff
        /*0328*/ 	.word	0x00000108
        /*032c*/ 	.short	0x0100
        /*032e*/ 	.byte	0x06
	.zero		1


	//   ....[34]....
        /*0330*/ 	.word	0x00001770
        /*0334*/ 	.word	0x00000002
        /*0338*/ 	.word	0x00000100
        /*033c*/ 	.short	0x010a
        /*033e*/ 	.byte	0xff
	.zero		1


	//   ....[35]....
        /*0340*/ 	.word	0x000017a0
        /*0344*/ 	.word	0x00000002
        /*0348*/ 	.word	0x000000f0
        /*034c*/ 	.short	0x0101
        /*034e*/ 	.byte	0xff
	.zero		1


	//   ....[36]....
        /*0350*/ 	.word	0x00001870
        /*0354*/ 	.word	0x000000ff
        /*0358*/ 	.word	0x00000020
        /*035c*/ 	.short	0x010a
        /*035e*/ 	.byte	0x08
	.zero		1


	//   ....[37]....
        /*0360*/ 	.word	0x00001920
        /*0364*/ 	.word	0x000000ff
        /*0368*/ 	.word	0x00000020
        /*036c*/ 	.short	0x010a
        /*036e*/ 	.byte	0x21
	.zero		1


	//   ....[38]....
        /*0370*/ 	.word	0x00001ab0
        /*0374*/ 	.word	0x000000ff
        /*0378*/ 	.word	0x00000020
        /*037c*/ 	.short	0x010a
        /*037e*/ 	.byte	0x08
	.zero		1


	//   ....[39]....
        /*0380*/ 	.word	0x00001c30
        /*0384*/ 	.word	0x000000ff
        /*0388*/ 	.word	0x00000088
        /*038c*/ 	.short	0x0101
        /*038e*/ 	.byte	0x05
	.zero		1


	//   ....[40]....
        /*0390*/ 	.word	0x00001c50
        /*0394*/ 	.word	0x000000ff
        /*0398*/ 	.word	0x00000020
        /*039c*/ 	.short	0x010a
        /*039e*/ 	.byte	0x08
	.zero		1


	//   ....[41]....
        /*03a0*/ 	.word	0x00001ce0
        /*03a4*/ 	.word	0x000000ff
        /*03a8*/ 	.word	0x00000020
        /*03ac*/ 	.short	0x010a
        /*03ae*/ 	.byte	0x19
	.zero		1


	//   ....[42]....
        /*03b0*/ 	.word	0x00001e70
        /*03b4*/ 	.word	0x000000ff
        /*03b8*/ 	.word	0x00000020
        /*03bc*/ 	.short	0x010a
        /*03be*/ 	.byte	0x08
	.zero		1


	//   ....[43]....
        /*03c0*/ 	.word	0x00002020
        /*03c4*/ 	.word	0x00000002
        /*03c8*/ 	.word	0x00000090
        /*03cc*/ 	.short	0x010a
        /*03ce*/ 	.byte	0xff
	.zero		1


	//   ....[44]....
        /*03d0*/ 	.word	0x000020e0
        /*03d4*/ 	.word	0x00000002
        /*03d8*/ 	.word	0x00000000
        /*03dc*/ 	.short	0x0101
        /*03de*/ 	.byte	0xff
	.zero		1


	//   ....[45]....
        /*03e0*/ 	.word	0x00002640
        /*03e4*/ 	.word	0x000000ff
        /*03e8*/ 	.word	0x00000000
        /*03ec*/ 	.short	0x010a
        /*03ee*/ 	.byte	0x04
	.zero		1


	//   ....[46]....
        /*03f0*/ 	.word	0x000026d0
        /*03f4*/ 	.word	0x000000ff
        /*03f8*/ 	.word	0x00000000
        /*03fc*/ 	.short	0x010a
        /*03fe*/ 	.byte	0x04
	.zero		1


	//   ....[47]....
        /*0400*/ 	.word	0x00002760
        /*0404*/ 	.word	0x000000ff
        /*0408*/ 	.word	0x00000000
        /*040c*/ 	.short	0x010a
        /*040e*/ 	.byte	0x04
	.zero		1


	//   ....[48]....
        /*0410*/ 	.word	0x00002800
        /*0414*/ 	.word	0x00000000
        /*0418*/ 	.word	0x00000000
        /*041c*/ 	.short	0x010a
        /*041e*/ 	.byte	0xff
	.zero		1


	//   ....[49]....
        /*0420*/ 	.word	0x00002930
        /*0424*/ 	.word	0x00000000
        /*0428*/ 	.word	0x000000f0
        /*042c*/ 	.short	0x010a
        /*042e*/ 	.byte	0xff
	.zero		1


	//   ....[50]....
        /*0430*/ 	.word	0x000029a0
        /*0434*/ 	.word	0x00000000
        /*0438*/ 	.word	0x00000000
        /*043c*/ 	.short	0x0101
        /*043e*/ 	.byte	0xff
	.zero		1


	//   ....[51]....
        /*0440*/ 	.word	0x000029c0
        /*0444*/ 	.word	0x000000ff
        /*0448*/ 	.word	0x000000a0
        /*044c*/ 	.short	0x010a
        /*044e*/ 	.byte	0x05
	.zero		1


	//   ....[52]....
        /*0450*/ 	.word	0x00002ae0
        /*0454*/ 	.word	0x00000000
        /*0458*/ 	.word	0x00000090
        /*045c*/ 	.short	0x010a
        /*045e*/ 	.byte	0xff
	.zero		1


	//   ....[53]....
        /*0460*/ 	.word	0x00002be0
        /*0464*/ 	.word	0x00000000
        /*0468*/ 	.word	0x00000000
        /*046c*/ 	.short	0x0101
        /*046e*/ 	.byte	0xff
	.zero		1


	//   ....[54]....
        /*0470*/ 	.word	0x00002c70
        /*0474*/ 	.word	0x000000ff
        /*0478*/ 	.word	0x000000a0
        /*047c*/ 	.short	0x0106
        /*047e*/ 	.byte	0x05
	.zero		1


	//   ....[55]....
        /*0480*/ 	.word	0x00002c90
        /*0484*/ 	.word	0x000000ff
        /*0488*/ 	.word	0x000000a0
        /*048c*/ 	.short	0x010a
        /*048e*/ 	.byte	0x05
	.zero		1


	//   ....[56]....
        /*0490*/ 	.word	0x00002d20
        /*0494*/ 	.word	0x000000ff
        /*0498*/ 	.word	0x000000a0
        /*049c*/ 	.short	0x0106
        /*049e*/ 	.byte	0x04
	.zero		1


	//   ....[57]....
        /*04a0*/ 	.word	0x00002d60
        /*04a4*/ 	.word	0x00000000
        /*04a8*/ 	.word	0x000000a0
        /*04ac*/ 	.short	0x010a
        /*04ae*/ 	.byte	0xff
	.zero		1


	//   ....[58]....
        /*04b0*/ 	.word	0x000032b0
        /*04b4*/ 	.word	0x00000000
        /*04b8*/ 	.word	0x00000090
        /*04bc*/ 	.short	0x010a
        /*04be*/ 	.byte	0xff
	.zero		1


	//   ....[59]....
        /*04c0*/ 	.word	0x000033c0
        /*04c4*/ 	.word	0x00000003
        /*04c8*/ 	.word	0x00000000
        /*04cc*/ 	.short	0x0101
        /*04ce*/ 	.byte	0xff
	.zero		1


	//   ....[60]....
        /*04d0*/ 	.word	0x000033d0
        /*04d4*/ 	.word	0x000000ff
        /*04d8*/ 	.word	0x00000000
        /*04dc*/ 	.short	0x010a
        /*04de*/ 	.byte	0x06
	.zero		1


	//   ....[61]....
        /*04e0*/ 	.word	0x000033f0
        /*04e4*/ 	.word	0x000000ff
        /*04e8*/ 	.word	0x000000d0
        /*04ec*/ 	.short	0x010a
        /*04ee*/ 	.byte	0x07
	.zero		1


	//   ....[62]....
        /*04f0*/ 	.word	0x000034c0
        /*04f4*/ 	.word	0x000000ff
        /*04f8*/ 	.word	0x00000000
        /*04fc*/ 	.short	0x010a
        /*04fe*/ 	.byte	0x06
	.zero		1


	//   ....[63]....
        /*0500*/ 	.word	0x000035f0
        /*0504*/ 	.word	0x000000ff
        /*0508*/ 	.word	0x00000000
        /*050c*/ 	.short	0x010a
        /*050e*/ 	.byte	0x1a
	.zero		1


	//   ....[64]....
        /*0510*/ 	.word	0x00003890
        /*0514*/ 	.word	0x000000ff
        /*0518*/ 	.word	0x00000000
        /*051c*/ 	.short	0x010a
        /*051e*/ 	.byte	0x06
	.zero		1


	//   ....[65]....
        /*0520*/ 	.word	0x00003920
        /*0524*/ 	.word	0x000000ff
        /*0528*/ 	.word	0x00000000
        /*052c*/ 	.short	0x010a
        /*052e*/ 	.byte	0x06
	.zero		1


	//   ....[66]....
        /*0530*/ 	.word	0x000039b0
        /*0534*/ 	.word	0x000000ff
        /*0538*/ 	.word	0x00000000
        /*053c*/ 	.short	0x010a
        /*053e*/ 	.byte	0x06
	.zero		1


	//   ....[67]....
        /*0540*/ 	.word	0x00003a40
        /*0544*/ 	.word	0x000000ff
        /*0548*/ 	.word	0x00000000
        /*054c*/ 	.short	0x010a
        /*054e*/ 	.byte	0x07
	.zero		1


	//   ....[68]....
        /*0550*/ 	.word	0x00003e80
        /*0554*/ 	.word	0x00000000
        /*0558*/ 	.word	0x00000090
        /*055c*/ 	.short	0x010a
        /*055e*/ 	.byte	0xff
	.zero		1


	//   ....[69]....
        /*0560*/ 	.word	0x00003f40
        /*0564*/ 	.word	0x00000000
        /*0568*/ 	.word	0x00000000
        /*056c*/ 	.short	0x0101
        /*056e*/ 	.byte	0xff
	.zero		1


	//   ....[70]....
        /*0570*/ 	.word	0x00004260
        /*0574*/ 	.word	0x000000ff
        /*0578*/ 	.word	0x00000088
        /*057c*/ 	.short	0x010a
        /*057e*/ 	.byte	0x04
	.zero		1


	//   ....[71]....
        /*0580*/ 	.word	0x00004460
        /*0584*/ 	.word	0x000000ff
        /*0588*/ 	.word	0x00000060
        /*058c*/ 	.short	0x010a
        /*058e*/ 	.byte	0x04
	.zero		1


	//   ....[72]....
        /*0590*/ 	.word	0x000045d0
        /*0594*/ 	.word	0x000000ff
        /*0598*/ 	.word	0x00000040
        /*059c*/ 	.short	0x010b
        /*059e*/ 	.byte	0x04
	.zero		1


	//   ....[73]....
        /*05a0*/ 	.word	0x000045e0
        /*05a4*/ 	.word	0x000000ff
        /*05a8*/ 	.word	0x00000000
        /*05ac*/ 	.short	0x0101
        /*05ae*/ 	.byte	0x06
	.zero		1


	//   ....[74]....
        /*05b0*/ 	.word	0x000045f0
        /*05b4*/ 	.word	0x000000ff
        /*05b8*/ 	.word	0x00000068
        /*05bc*/ 	.short	0x010a
        /*05be*/ 	.byte	0x04
	.zero		1


	//   ....[75]....
        /*05c0*/ 	.word	0x00004740
        /*05c4*/ 	.word	0x000000ff
        /*05c8*/ 	.word	0x00000048
        /*05cc*/ 	.short	0x010b
        /*05ce*/ 	.byte	0x04
	.zero		1


	//   ....[76]....
        /*05d0*/ 	.word	0x00004750
        /*05d4*/ 	.word	0x000000ff
        /*05d8*/ 	.word	0x00000000
        /*05dc*/ 	.short	0x0101
        /*05de*/ 	.byte	0x06
	.zero		1


	//   ....[77]....
        /*05e0*/ 	.word	0x00004760
        /*05e4*/ 	.word	0x000000ff
        /*05e8*/ 	.word	0x00000070
        /*05ec*/ 	.short	0x010a
        /*05ee*/ 	.byte	0x04
	.zero		1


	//   ....[78]....
        /*05f0*/ 	.word	0x000048e0
        /*05f4*/ 	.word	0x000000ff
        /*05f8*/ 	.word	0x00000050
        /*05fc*/ 	.short	0x010b
        /*05fe*/ 	.byte	0x04
	.zero		1


	//   ....[79]....
        /*0600*/ 	.word	0x00004920
        /*0604*/ 	.word	0x000000ff
        /*0608*/ 	.word	0x00000000
        /*060c*/ 	.short	0x0101
        /*060e*/ 	.byte	0x06
	.zero		1


	//   ....[80]....
        /*0610*/ 	.word	0x00004960
        /*0614*/ 	.word	0x000000ff
        /*0618*/ 	.word	0x00000078
        /*061c*/ 	.short	0x010a
        /*061e*/ 	.byte	0x04
	.zero		1


	//   ....[81]....
        /*0620*/ 	.word	0x00004ba0
        /*0624*/ 	.word	0x000000ff
        /*0628*/ 	.word	0x00000058
        /*062c*/ 	.short	0x010b
        /*062e*/ 	.byte	0x04
	.zero		1


	//   ....[82]....
        /*0630*/ 	.word	0x00004bc0
        /*0634*/ 	.word	0x000000ff
        /*0638*/ 	.word	0x00000000
        /*063c*/ 	.short	0x0101
        /*063e*/ 	.byte	0x05
	.zero		1


	//   ....[83]....
        /*0640*/ 	.word	0x00004bf0
        /*0644*/ 	.word	0x000000ff
        /*0648*/ 	.word	0x00000060
        /*064c*/ 	.short	0x010a
        /*064e*/ 	.byte	0x04
	.zero		1


	//   ....[84]....
        /*0650*/ 	.word	0x00004c10
        /*0654*/ 	.word	0x000000ff
        /*0658*/ 	.word	0x00000068
        /*065c*/ 	.short	0x010a
        /*065e*/ 	.byte	0x04
	.zero		1


	//   ....[85]....
        /*0660*/ 	.word	0x00004c30
        /*0664*/ 	.word	0x000000ff
        /*0668*/ 	.word	0x00000070
        /*066c*/ 	.short	0x010a
        /*066e*/ 	.byte	0x04
	.zero		1


	//   ....[86]....
        /*0670*/ 	.word	0x00004c70
        /*0674*/ 	.word	0x00000000
        /*0678*/ 	.word	0x00000078
        /*067c*/ 	.short	0x010a
        /*067e*/ 	.byte	0xff
	.zero		1


	//   ....[87]....
        /*0680*/ 	.word	0x00004fa0
        /*0684*/ 	.word	0x00000000
        /*0688*/ 	.word	0x00000090
        /*068c*/ 	.short	0x010a
        /*068e*/ 	.byte	0xff
	.zero		1


	//   ....[88]....
        /*0690*/ 	.word	0x000050b0
        /*0694*/ 	.word	0x00000000
        /*0698*/ 	.word	0x00000000
        /*069c*/ 	.short	0x0101
        /*069e*/ 	.byte	0xff
	.zero		1


	//   ....[89]....
        /*06a0*/ 	.word	0x00005b00
        /*06a4*/ 	.word	0x000000ff
        /*06a8*/ 	.word	0x00000040
        /*06ac*/ 	.short	0x010a
        /*06ae*/ 	.byte	0x30
	.zero		1


	//   ....[90]....
        /*06b0*/ 	.word	0x00005b40
        /*06b4*/ 	.word	0x00000040
        /*06b8*/ 	.word	0x000000b0
        /*06bc*/ 	.short	0x010a
        /*06be*/ 	.byte	0xff
	.zero		1


	//   ....[91]....
        /*06c0*/ 	.word	0x00005c30
        /*06c4*/ 	.word	0x000000ff
        /*06c8*/ 	.word	0x00000040
        /*06cc*/ 	.short	0x010a
        /*06ce*/ 	.byte	0x30
	.zero		1


	//   ....[92]....
        /*06d0*/ 	.word	0x00005d20
        /*06d4*/ 	.word	0x00000040
        /*06d8*/ 	.word	0x000000b0
        /*06dc*/ 	.short	0x010a
        /*06de*/ 	.byte	0xff
	.zero		1


	//   ....[93]....
        /*06e0*/ 	.word	0x000067f0
        /*06e4*/ 	.word	0x00000000
        /*06e8*/ 	.word	0x00000000
        /*06ec*/ 	.short	0x0101
        /*06ee*/ 	.byte	0xff
	.zero		1


	//   ....[94]....
        /*06f0*/ 	.word	0x00006800
        /*06f4*/ 	.word	0x00000002
        /*06f8*/ 	.word	0x00000040
        /*06fc*/ 	.short	0x010a
        /*06fe*/ 	.byte	0xff
	.zero		1


	//   ....[95]....
        /*0700*/ 	.word	0x000068e0
        /*0704*/ 	.word	0x00000002
        /*0708*/ 	.word	0x00000040
        /*070c*/ 	.short	0x010a
        /*070e*/ 	.byte	0xff
	.zero		1


	//   ....[96]....
        /*0710*/ 	.word	0x00007440
        /*0714*/ 	.word	0x00000048
        /*0718*/ 	.word	0x00000000
        /*071c*/ 	.short	0x0101
        /*071e*/ 	.byte	0xff
	.zero		1


	//   ....[97]....
        /*0720*/ 	.word	0x00007460
        /*0724*/ 	.word	0x00000000
        /*0728*/ 	.word	0x00000040
        /*072c*/ 	.short	0x010a
        /*072e*/ 	.byte	0xff
	.zero		1


	//   ....[98]....
        /*0730*/ 	.word	0x00007530
        /*0734*/ 	.word	0x00000000
        /*0738*/ 	.word	0x00000040
        /*073c*/ 	.short	0x010a
        /*073e*/ 	.byte	0xff
	.zero		1


	//   ....[99]....
        /*0740*/ 	.word	0x00008090
        /*0744*/ 	.word	0x00000048
        /*0748*/ 	.word	0x00000000
        /*074c*/ 	.short	0x0101
        /*074e*/ 	.byte	0xff
	.zero		1


	//   ....[100]....
        /*0750*/ 	.word	0x000080b0
        /*0754*/ 	.word	0x00000000
        /*0758*/ 	.word	0x00000040
        /*075c*/ 	.short	0x010a
        /*075e*/ 	.byte	0xff
	.zero		1


	//   ....[101]....
        /*0760*/ 	.word	0x00008180
        /*0764*/ 	.word	0x00000000
        /*0768*/ 	.word	0x00000040
        /*076c*/ 	.short	0x010a
        /*076e*/ 	.byte	0xff
	.zero		1


	//   ....[102]....
        /*0770*/ 	.word	0x000084c0
        /*0774*/ 	.word	0x000000ff
        /*0778*/ 	.word	0x00000000
        /*077c*/ 	.short	0x0101
        /*077e*/ 	.byte	0x05
	.zero		1


	//   ....[103]....
        /*0780*/ 	.word	0x00008d40
        /*0784*/ 	.word	0x00000000
        /*0788*/ 	.word	0x00000000
        /*078c*/ 	.short	0x0101
        /*078e*/ 	.byte	0xff
	.zero		1


	//   ....[104]....
        /*0790*/ 	.word	0x00008fb0
        /*0794*/ 	.word	0x000000ff
        /*0798*/ 	.word	0x00000000
        /*079c*/ 	.short	0x0101
        /*079e*/ 	.byte	0x04
	.zero		1


	//   ....[105]....
        /*07a0*/ 	.word	0x00008fd0
        /*07a4*/ 	.word	0x00000002
        /*07a8*/ 	.word	0x00000100
        /*07ac*/ 	.short	0x010a
        /*07ae*/ 	.byte	0xff
	.zero		1


	//   ....[106]....
        /*07b0*/ 	.word	0x00009030
        /*07b4*/ 	.word	0x00000002
        /*07b8*/ 	.word	0x00000020
        /*07bc*/ 	.short	0x010a
        /*07be*/ 	.byte	0xff
	.zero		1


	//   ....[107]....
        /*07c0*/ 	.word	0x00009090
        /*07c4*/ 	.word	0x00000002
        /*07c8*/ 	.word	0x00000020
        /*07cc*/ 	.short	0x010a
        /*07ce*/ 	.byte	0xff
	.zero		1


	//   ....[108]....
        /*07d0*/ 	.word	0x000090e0
        /*07d4*/ 	.word	0x00000002
        /*07d8*/ 	.word	0x00000090
        /*07dc*/ 	.short	0x010a
        /*07de*/ 	.byte	0xff
	.zero		1


	//   ....[109]....
        /*07e0*/ 	.word	0x00009140
        /*07e4*/ 	.word	0x00000000
        /*07e8*/ 	.word	0x00000000
        /*07ec*/ 	.short	0x010a
        /*07ee*/ 	.byte	0xff
	.zero		1


	//   ....[110]....
        /*07f0*/ 	.word	0x000091a0
        /*07f4*/ 	.word	0x00000000
        /*07f8*/ 	.word	0x00000000
        /*07fc*/ 	.short	0x010a
        /*07fe*/ 	.byte	0xff
	.zero		1


	//   ....[111]....
        /*0800*/ 	.word	0x00009200
        /*0804*/ 	.word	0x00000000
        /*0808*/ 	.word	0x00000000
        /*080c*/ 	.short	0x010a
        /*080e*/ 	.byte	0xff
	.zero		1


	//   ....[112]....
        /*0810*/ 	.word	0x00009250
        /*0814*/ 	.word	0x00000000
        /*0818*/ 	.word	0x000000f0
        /*081c*/ 	.short	0x010a
        /*081e*/ 	.byte	0xff
	.zero		1


	//   ....[113]....
        /*0820*/ 	.word	0x000092b0
        /*0824*/ 	.word	0x00000000
        /*0828*/ 	.word	0x000000a0
        /*082c*/ 	.short	0x010a
        /*082e*/ 	.byte	0xff
	.zero		1


	//   ....[114]....
        /*0830*/ 	.word	0x00009300
        /*0834*/ 	.word	0x00000000
        /*0838*/ 	.word	0x00000090
        /*083c*/ 	.short	0x010a
        /*083e*/ 	.byte	0xff
	.zero		1


	//   ....[115]....
        /*0840*/ 	.word	0x00009360
        /*0844*/ 	.word	0x00000000
        /*0848*/ 	.word	0x000000a0
        /*084c*/ 	.short	0x010a
        /*084e*/ 	.byte	0xff
	.zero		1


	//   ....[116]....
        /*0850*/ 	.word	0x000093b0
        /*0854*/ 	.word	0x00000000
        /*0858*/ 	.word	0x00000090
        /*085c*/ 	.short	0x010a
        /*085e*/ 	.byte	0xff
	.zero		1


	//   ....[117]....
        /*0860*/ 	.word	0x00009410
        /*0864*/ 	.word	0x00000002
        /*0868*/ 	.word	0x000000d0
        /*086c*/ 	.short	0x010a
        /*086e*/ 	.byte	0xff
	.zero		1


	//   ....[118]....
        /*0870*/ 	.word	0x00009470
        /*0874*/ 	.word	0x00000000
        /*0878*/ 	.word	0x00000000
        /*087c*/ 	.short	0x010a
        /*087e*/ 	.byte	0xff
	.zero		1


	//   ....[119]....
        /*0880*/ 	.word	0x000094d0
        /*0884*/ 	.word	0x00000000
        /*0888*/ 	.word	0x00000000
        /*088c*/ 	.short	0x010a
        /*088e*/ 	.byte	0xff
	.zero		1


	//   ....[120]....
        /*0890*/ 	.word	0x00009530
        /*0894*/ 	.word	0x00000000
        /*0898*/ 	.word	0x00000000
        /*089c*/ 	.short	0x010a
        /*089e*/ 	.byte	0xff
	.zero		1


	//   ....[121]....
        /*08a0*/ 	.word	0x00009590
        /*08a4*/ 	.word	0x00000000
        /*08a8*/ 	.word	0x00000000
        /*08ac*/ 	.short	0x010a
        /*08ae*/ 	.byte	0xff
	.zero		1


	//   ....[122]....
        /*08b0*/ 	.word	0x000095f0
        /*08b4*/ 	.word	0x00000000
        /*08b8*/ 	.word	0x00000000
        /*08bc*/ 	.short	0x010a
        /*08be*/ 	.byte	0xff
	.zero		1


	//   ....[123]....
        /*08c0*/ 	.word	0x00009640
        /*08c4*/ 	.word	0x00000000
        /*08c8*/ 	.word	0x00000090
        /*08cc*/ 	.short	0x010a
        /*08ce*/ 	.byte	0xff
	.zero		1


	//   ....[124]....
        /*08d0*/ 	.word	0x000096a0
        /*08d4*/ 	.word	0x00000000
        /*08d8*/ 	.word	0x00000088
        /*08dc*/ 	.short	0x010a
        /*08de*/ 	.byte	0xff
	.zero		1


	//   ....[125]....
        /*08e0*/ 	.word	0x00009700
        /*08e4*/ 	.word	0x00000000
        /*08e8*/ 	.word	0x00000060
        /*08ec*/ 	.short	0x010a
        /*08ee*/ 	.byte	0xff
	.zero		1


	//   ....[126]....
        /*08f0*/ 	.word	0x00009760
        /*08f4*/ 	.word	0x00000000
        /*08f8*/ 	.word	0x00000068
        /*08fc*/ 	.short	0x010a
        /*08fe*/ 	.byte	0xff
	.zero		1


	//   ....[127]....
        /*0900*/ 	.word	0x000097c0
        /*0904*/ 	.word	0x00000000
        /*0908*/ 	.word	0x00000070
        /*090c*/ 	.short	0x010a
        /*090e*/ 	.byte	0xff
	.zero		1


	//   ....[128]....
        /*0910*/ 	.word	0x00009820
        /*0914*/ 	.word	0x00000000
        /*0918*/ 	.word	0x00000078
        /*091c*/ 	.short	0x010a
        /*091e*/ 	.byte	0xff
	.zero		1


	//   ....[129]....
        /*0920*/ 	.word	0x00009880
        /*0924*/ 	.word	0x00000000
        /*0928*/ 	.word	0x00000060
        /*092c*/ 	.short	0x010a
        /*092e*/ 	.byte	0xff
	.zero		1


	//   ....[130]....
        /*0930*/ 	.word	0x000098e0
        /*0934*/ 	.word	0x00000000
        /*0938*/ 	.word	0x00000068
        /*093c*/ 	.short	0x010a
        /*093e*/ 	.byte	0xff
	.zero		1


	//   ....[131]....
        /*0940*/ 	.word	0x00009940
        /*0944*/ 	.word	0x00000000
        /*0948*/ 	.word	0x00000070
        /*094c*/ 	.short	0x010a
        /*094e*/ 	.byte	0xff
	.zero		1


	//   ....[132]....
        /*0950*/ 	.word	0x00009990
        /*0954*/ 	.word	0x00000000
        /*0958*/ 	.word	0x00000090
        /*095c*/ 	.short	0x010a
        /*095e*/ 	.byte	0xff
	.zero		1


	//   ....[133]....
        /*0960*/ 	.word	0x000099f0
        /*0964*/ 	.word	0x00000002
        /*0968*/ 	.word	0x00000040
        /*096c*/ 	.short	0x010a
        /*096e*/ 	.byte	0xff
	.zero		1


	//   ....[134]....
        /*0970*/ 	.word	0x00009a40
        /*0974*/ 	.word	0x00000040
        /*0978*/ 	.word	0x000000b0
        /*097c*/ 	.short	0x010a
        /*097e*/ 	.byte	0xff
	.zero		1


	//   ....[135]....
        /*0980*/ 	.word	0x00009a90
        /*0984*/ 	.word	0x00000002
        /*0988*/ 	.word	0x00000040
        /*098c*/ 	.short	0x010a
        /*098e*/ 	.byte	0xff
	.zero		1


	//   ....[136]....
        /*0990*/ 	.word	0x00009ae0
        /*0994*/ 	.word	0x00000000
        /*0998*/ 	.word	0x00000040
        /*099c*/ 	.short	0x010a
        /*099e*/ 	.byte	0xff
	.zero		1


	//   ....[137]....
        /*09a0*/ 	.word	0x00009b30
        /*09a4*/ 	.word	0x00000000
        /*09a8*/ 	.word	0x00000040
        /*09ac*/ 	.short	0x010a
        /*09ae*/ 	.byte	0xff
	.zero		1


	//----- nvinfo : EIATTR_NUM_MBARRIERS
	.align		4
.L_47:
        /*09b0*/ 	.byte	0x03, 0x38
        /*09b2*/ 	.short	0x0022


	//----- nvinfo : EIATTR_EXIT_INSTR_OFFSETS
	.align		4
        /*09b4*/ 	.byte	0x04, 0x1c
        /*09b6*/ 	.short	(.L_49 - .L_48)


	//   ....[0]....
.L_48:
        /*09b8*/ 	.word	0x00002830


	//   ....[1]....
        /*09bc*/ 	.word	0x00002d30


	//   ....[2]....
        /*09c0*/ 	.word	0x00002d90


	//   ....[3]....
        /*09c4*/ 	.word	0x00003ca0


	//   ....[4]....
        /*09c8*/ 	.word	0x00004ca0


	//   ....[5]....
        /*09cc*/ 	.word	0x00004ce0


	//   ....[6]....
        /*09d0*/ 	.word	0x00008ea0


	//   ....[7]....
        /*09d4*/ 	.word	0x00008f20


	//   ....[8]....
        /*09d8*/ 	.word	0x00008f50


	//   ....[9]....
        /*09dc*/ 	.word	0x00008fc0


	//----- nvinfo : EIATTR_MAX_THREADS
	.align		4
.L_49:
        /*09e0*/ 	.byte	0x04, 0x05
        /*09e2*/ 	.short	(.L_51 - .L_50)
.L_50:
        /*09e4*/ 	.word	0x00000100
        /*09e8*/ 	.word	0x00000001
        /*09ec*/ 	.word	0x00000001


	//----- nvinfo : EIATTR_CRS_STACK_SIZE
	.align		4
.L_51:
        /*09f0*/ 	.byte	0x04, 0x1e
        /*09f2*/ 	.short	(.L_53 - .L_52)
.L_52:
        /*09f4*/ 	.word	0x00000000


	//----- nvinfo : EIATTR_CBANK_PARAM_SIZE
	.align		4
.L_53:
        /*09f8*/ 	.byte	0x03, 0x19
        /*09fa*/ 	.short	0x0800


	//----- nvinfo : EIATTR_PARAM_CBANK
	.align		4
        /*09fc*/ 	.byte	0x04, 0x0a
        /*09fe*/ 	.short	(.L_55 - .L_54)
	.align		4
.L_54:
        /*0a00*/ 	.word	index@(.nv.constant0._ZN7cutlass13device_kernelINS_4gemm6kernel13GemmUniversalIN4cute5tupleIJiiiiEEENS1_10collective13CollectiveMmaINS1_35MainloopSm100TmaUmmaWarpSpecializedILi4ELi2ELi4ENS5_IJNS4_1CILi1EEENSA_ILi2EEESB_EEEEENS5_IJNSA_ILi128EEESF_NSA_ILi64EEEEEENS_6half_tENS5_IJSB_llEEESI_NS5_IJlSB_lEEENS4_8TiledMMAINS4_8MMA_AtomIJNS4_20SM100_MMA_F16BF16_SSISI_SI_fLi128ELi128ELNS4_4UMMA5MajorE1ELSP_0ELNSO_7ScaleInE0ELSQ_0EEEEEENS4_6LayoutINS5_IJSB_SB_SB_EEENS5_IJNSA_ILi0EEESV_SV_EEEEENS5_IJNS4_10UnderscoreESY_SY_EEEEENS4_23SM90_TMA_LOAD_MULTICASTENS4_14ComposedLayoutINS4_7SwizzleILi3ELi4ELi3EEENS4_18smem_ptr_flag_bitsILi16EEENST_INS5_IJSG_NSA_ILi8EEEEEENS5_IJSB_SG_EEEEEEEvNS4_8identityENS4_13SM90_TMA_LOADENS12_IS14_S16_NST_INS5_IJS17_SG_EEENS5_IJSG_SB_EEEEEEEvS1C_EENS_8epilogue10collective18CollectiveEpilogueINS1J_23Sm100TmaWarpSpecializedILi4ELi2ELi32ELb1ELb0EEEJSH_NS5_IJNST_ISF_SB_EENST_INSA_ILi32EEESB_EEEEESI_SK_SI_SK_NS1J_6fusion15FusionCallbacksIS1N_NS1S_17LinearCombinationISI_fSI_fLNS_15FloatRoundStyleE2EEESH_S1R_JEEENS4_5SM1004TMEM4LOAD26SM100_TMEM_LOAD_32dp32b32xES1D_NS12_INS13_ILi2ELi4ELi3EEES16_NST_INS5_IJS17_S1P_EEENS5_IJS1P_SB_EEEEEEENS4_39AutoVectorizingCopyWithAssumedAlignmentILi128EEENS4_14SM90_TMA_STOREES26_S28_S28_EEEvvEEEEvNT_6ParamsE)
        /*0a04*/ 	.short	0x0380
        /*0a06*/ 	.short	0x0800


	//----- nvinfo : EIATTR_SW_WAR
	.align		4
.L_55:
        /*0a08*/ 	.byte	0x04, 0x36
        /*0a0a*/ 	.short	(.L_57 - .L_56)
.L_56:
        /*0a0c*/ 	.word	0x00000008
.L_57:


//--------------------- .nv.callgraph             --------------------------
	.section	.nv.callgraph,"",@"SHT_CUDA_CALLGRAPH"
	.align	4
	.sectionentsize	8
	.align		4
        /*0000*/ 	.word	0x00000000
	.align		4
        /*0004*/ 	.word	0xffffffff
	.align		4
        /*0008*/ 	.word	index@(_ZN7cutlass13device_kernelINS_4gemm6kernel13GemmUniversalIN4cute5tupleIJiiiiEEENS1_10collective13CollectiveMmaINS1_35MainloopSm100TmaUmmaWarpSpecializedILi4ELi2ELi4ENS5_IJNS4_1CILi1EEENSA_ILi2EEESB_EEEEENS5_IJNSA_ILi128EEESF_NSA_ILi64EEEEEENS_6half_tENS5_IJSB_llEEESI_NS5_IJlSB_lEEENS4_8TiledMMAINS4_8MMA_AtomIJNS4_20SM100_MMA_F16BF16_SSISI_SI_fLi128ELi128ELNS4_4UMMA5MajorE1ELSP_0ELNSO_7ScaleInE0ELSQ_0EEEEEENS4_6LayoutINS5_IJSB_SB_SB_EEENS5_IJNSA_ILi0EEESV_SV_EEEEENS5_IJNS4_10UnderscoreESY_SY_EEEEENS4_23SM90_TMA_LOAD_MULTICASTENS4_14ComposedLayoutINS4_7SwizzleILi3ELi4ELi3EEENS4_18smem_ptr_flag_bitsILi16EEENST_INS5_IJSG_NSA_ILi8EEEEEENS5_IJSB_SG_EEEEEEEvNS4_8identityENS4_13SM90_TMA_LOADENS12_IS14_S16_NST_INS5_IJS17_SG_EEENS5_IJSG_SB_EEEEEEEvS1C_EENS_8epilogue10collective18CollectiveEpilogueINS1J_23Sm100TmaWarpSpecializedILi4ELi2ELi32ELb1ELb0EEEJSH_NS5_IJNST_ISF_SB_EENST_INSA_ILi32EEESB_EEEEESI_SK_SI_SK_NS1J_6fusion15FusionCallbacksIS1N_NS1S_17LinearCombinationISI_fSI_fLNS_15FloatRoundStyleE2EEESH_S1R_JEEENS4_5SM1004TMEM4LOAD26SM100_TMEM_LOAD_32dp32b32xES1D_NS12_INS13_ILi2ELi4ELi3EEES16_NST_INS5_IJS17_S1P_EEENS5_IJS1P_SB_EEEEEEENS4_39AutoVectorizingCopyWithAssumedAlignmentILi128EEENS4_14SM90_TMA_STOREES26_S28_S28_EEEvvEEEEvNT_6ParamsE)
	.align		4
        /*000c*/ 	.word	index@(__assertfail)
	.align		4
        /*0010*/ 	.word	0x00000000
	.align		4
        /*0014*/ 	.word	0xfffffffe
	.align		4
        /*0018*/ 	.word	0x00000000
	.align		4
        /*001c*/ 	.word	0xfffffffd
	.align		4
        /*0020*/ 	.word	0x00000000
	.align		4
        /*0024*/ 	.word	0xfffffffc


//--------------------- .nv.constant4             --------------------------
	.section	.nv.constant4,"a",@progbits
	.align	8
	.align		8
.nv.constant4:
        /*0000*/ 	.dword	__assertfail
	.align		8
        /*0008*/ 	.dword	__unnamed_1
	.align		8
        /*0010*/ 	.dword	__unnamed_2
	.align		8
        /*0018*/ 	.dword	_ZN40_INTERNAL_9037fdc9_4_k_cu_19d33450_344404cuda3std3__45__cpo5beginE
	.align		8
        /*0020*/ 	.dword	_ZN40_INTERNAL_9037fdc9_4_k_cu_19d33450_344404cuda3std3__45__cpo3endE
	.align		8
        /*0028*/ 	.dword	_ZN40_INTERNAL_9037fdc9_4_k_cu_19d33450_344404cuda3std3__45__cpo6cbeginE
	.align		8
        /*0030*/ 	.dword	_ZN40_INTERNAL_9037fdc9_4_k_cu_19d33450_344404cuda3std3__45__cpo4cendE
	.align		8
        /*0038*/ 	.dword	_ZN40_INTERNAL_9037fdc9_4_k_cu_19d33450_344404cuda3std3__442_GLOBAL__N__9037fdc9_4_k_cu_19d33450_344406ignoreE
	.align		8
        /*0040*/ 	.dword	_ZN40_INTERNAL_9037fdc9_4_k_cu_19d33450_344404cuda3std3__419piecewise_constructE
	.align		8
        /*0048*/ 	.dword	_ZN40_INTERNAL_9037fdc9_4_k_cu_19d33450_344404cuda3std3__48in_placeE
	.align		8
        /*0050*/ 	.dword	_ZN40_INTERNAL_9037fdc9_4_k_cu_19d33450_344404cuda3std6ranges3__45__cpo4swapE
	.align		8
        /*0058*/ 	.dword	_ZN40_INTERNAL_9037fdc9_4_k_cu_19d33450_344404cuda3std6ranges3__45__cpo9iter_moveE
	.align		8
        /*0060*/ 	.dword	_ZN40_INTERNAL_9037fdc9_4_k_cu_19d33450_344404cute7productE
	.align		8
        /*0068*/ 	.dword	_ZN40_INTERNAL_9037fdc9_4_k_cu_19d33450_344404cute1_E
	.align		8
        /*0070*/ 	.dword	$str$25
	.align		8
        /*0078*/ 	.dword	$str$26
	.align		8
        /*0080*/ 	.dword	$str$27
	.align		8
        /*0088*/ 	.dword	$str$28


//--------------------- .text._ZN7cutlass13device_kernelINS_4gemm6kernel13GemmUniversalIN4cute5tupleIJiiiiEEENS1_10collective13CollectiveMmaINS1_35MainloopSm100TmaUmmaWarpSpecializedILi4ELi2ELi4ENS5_IJNS4_1CILi1EEENSA_ILi2EEESB_EEEEENS5_IJNSA_ILi128EEESF_NSA_ILi64EEEEEENS_6half_tENS5_IJSB_llEEESI_NS5_IJlSB_lEEENS4_8TiledMMAINS4_8MMA_AtomIJNS4_20SM100_MMA_F16BF16_SSISI_SI_fLi128ELi128ELNS4_4UMMA5MajorE1ELSP_0ELNSO_7ScaleInE0ELSQ_0EEEEEENS4_6LayoutINS5_IJSB_SB_SB_EEENS5_IJNSA_ILi0EEESV_SV_EEEEENS5_IJNS4_10UnderscoreESY_SY_EEEEENS4_23SM90_TMA_LOAD_MULTICASTENS4_14ComposedLayoutINS4_7SwizzleILi3ELi4ELi3EEENS4_18smem_ptr_flag_bitsILi16EEENST_INS5_IJSG_NSA_ILi8EEEEEENS5_IJSB_SG_EEEEEEEvNS4_8identityENS4_13SM90_TMA_LOADENS12_IS14_S16_NST_INS5_IJS17_SG_EEENS5_IJSG_SB_EEEEEEEvS1C_EENS_8epilogue10collective18CollectiveEpilogueINS1J_23Sm100TmaWarpSpecializedILi4ELi2ELi32ELb1ELb0EEEJSH_NS5_IJNST_ISF_SB_EENST_INSA_ILi32EEESB_EEEEESI_SK_SI_SK_NS1J_6fusion15FusionCallbacksIS1N_NS1S_17LinearCombinationISI_fSI_fLNS_15FloatRoundStyleE2EEESH_S1R_JEEENS4_5SM1004TMEM4LOAD26SM100_TMEM_LOAD_32dp32b32xES1D_NS12_INS13_ILi2ELi4ELi3EEES16_NST_INS5_IJS17_S1P_EEENS5_IJS1P_SB_EEEEEEENS4_39AutoVectorizingCopyWithAssumedAlignmentILi128EEENS4_14SM90_TMA_STOREES26_S28_S28_EEEvvEEEEvNT_6ParamsE --------------------------
	.section	.text._ZN7cutlass13device_kernelINS_4gemm6kernel13GemmUniversalIN4cute5tupleIJiiiiEEENS1_10collective13CollectiveMmaINS1_35MainloopSm100TmaUmmaWarpSpecializedILi4ELi2ELi4ENS5_IJNS4_1CILi1EEENSA_ILi2EEESB_EEEEENS5_IJNSA_ILi128EEESF_NSA_ILi64EEEEEENS_6half_tENS5_IJSB_llEEESI_NS5_IJlSB_lEEENS4_8TiledMMAINS4_8MMA_AtomIJNS4_20SM100_MMA_F16BF16_SSISI_SI_fLi128ELi128ELNS4_4UMMA5MajorE1ELSP_0ELNSO_7ScaleInE0ELSQ_0EEEEEENS4_6LayoutINS5_IJSB_SB_SB_EEENS5_IJNSA_ILi0EEESV_SV_EEEEENS5_IJNS4_10UnderscoreESY_SY_EEEEENS4_23SM90_TMA_LOAD_MULTICASTENS4_14ComposedLayoutINS4_7SwizzleILi3ELi4ELi3EEENS4_18smem_ptr_flag_bitsILi16EEENST_INS5_IJSG_NSA_ILi8EEEEEENS5_IJSB_SG_EEEEEEEvNS4_8identityENS4_13SM90_TMA_LOADENS12_IS14_S16_NST_INS5_IJS17_SG_EEENS5_IJSG_SB_EEEEEEEvS1C_EENS_8epilogue10collective18CollectiveEpilogueINS1J_23Sm100TmaWarpSpecializedILi4ELi2ELi32ELb1ELb0EEEJSH_NS5_IJNST_ISF_SB_EENST_INSA_ILi32EEESB_EEEEESI_SK_SI_SK_NS1J_6fusion15FusionCallbacksIS1N_NS1S_17LinearCombinationISI_fSI_fLNS_15FloatRoundStyleE2EEESH_S1R_JEEENS4_5SM1004TMEM4LOAD26SM100_TMEM_LOAD_32dp32b32xES1D_NS12_INS13_ILi2ELi4ELi3EEES16_NST_INS5_IJS17_S1P_EEENS5_IJS1P_SB_EEEEEEENS4_39AutoVectorizingCopyWithAssumedAlignmentILi128EEENS4_14SM90_TMA_STOREES26_S28_S28_EEEvvEEEEvNT_6ParamsE,"ax",@progbits
	.align	128
.text._ZN7cutlass13device_kernelINS_4gemm6kernel13GemmUniversalIN4cute5tupleIJiiiiEEENS1_10collective13CollectiveMmaINS1_35MainloopSm100TmaUmmaWarpSpecializedILi4ELi2ELi4ENS5_IJNS4_1CILi1EEENSA_ILi2EEESB_EEEEENS5_IJNSA_ILi128EEESF_NSA_ILi64EEEEEENS_6half_tENS5_IJSB_llEEESI_NS5_IJlSB_lEEENS4_8TiledMMAINS4_8MMA_AtomIJNS4_20SM100_MMA_F16BF16_SSISI_SI_fLi128ELi128ELNS4_4UMMA5MajorE1ELSP_0ELNSO_7ScaleInE0ELSQ_0EEEEEENS4_6LayoutINS5_IJSB_SB_SB_EEENS5_IJNSA_ILi0EEESV_SV_EEEEENS5_IJNS4_10UnderscoreESY_SY_EEEEENS4_23SM90_TMA_LOAD_MULTICASTENS4_14ComposedLayoutINS4_7SwizzleILi3ELi4ELi3EEENS4_18smem_ptr_flag_bitsILi16EEENST_INS5_IJSG_NSA_ILi8EEEEEENS5_IJSB_SG_EEEEEEEvNS4_8identityENS4_13SM90_TMA_LOADENS12_IS14_S16_NST_INS5_IJS17_SG_EEENS5_IJSG_SB_EEEEEEEvS1C_EENS_8epilogue10collective18CollectiveEpilogueINS1J_23Sm100TmaWarpSpecializedILi4ELi2ELi32ELb1ELb0EEEJSH_NS5_IJNST_ISF_SB_EENST_INSA_ILi32EEESB_EEEEESI_SK_SI_SK_NS1J_6fusion15FusionCallbacksIS1N_NS1S_17LinearCombinationISI_fSI_fLNS_15FloatRoundStyleE2EEESH_S1R_JEEENS4_5SM1004TMEM4LOAD26SM100_TMEM_LOAD_32dp32b32xES1D_NS12_INS13_ILi2ELi4ELi3EEES16_NST_INS5_IJS17_S1P_EEENS5_IJS1P_SB_EEEEEEENS4_39AutoVectorizingCopyWithAssumedAlignmentILi128EEENS4_14SM90_TMA_STOREES26_S28_S28_EEEvvEEEEvNT_6ParamsE:
        .type           _ZN7cutlass13device_kernelINS_4gemm6kernel13GemmUniversalIN4cute5tupleIJiiiiEEENS1_10collective13CollectiveMmaINS1_35MainloopSm100TmaUmmaWarpSpecializedILi4ELi2ELi4ENS5_IJNS4_1CILi1EEENSA_ILi2EEESB_EEEEENS5_IJNSA_ILi128EEESF_NSA_ILi64EEEEEENS_6half_tENS5_IJSB_llEEESI_NS5_IJlSB_lEEENS4_8TiledMMAINS4_8MMA_AtomIJNS4_20SM100_MMA_F16BF16_SSISI_SI_fLi128ELi128ELNS4_4UMMA5MajorE1ELSP_0ELNSO_7ScaleInE0ELSQ_0EEEEEENS4_6LayoutINS5_IJSB_SB_SB_EEENS5_IJNSA_ILi0EEESV_SV_EEEEENS5_IJNS4_10UnderscoreESY_SY_EEEEENS4_23SM90_TMA_LOAD_MULTICASTENS4_14ComposedLayoutINS4_7SwizzleILi3ELi4ELi3EEENS4_18smem_ptr_flag_bitsILi16EEENST_INS5_IJSG_NSA_ILi8EEEEEENS5_IJSB_SG_EEEEEEEvNS4_8identityENS4_13SM90_TMA_LOADENS12_IS14_S16_NST_INS5_IJS17_SG_EEENS5_IJSG_SB_EEEEEEEvS1C_EENS_8epilogue10collective18CollectiveEpilogueINS1J_23Sm100TmaWarpSpecializedILi4ELi2ELi32ELb1ELb0EEEJSH_NS5_IJNST_ISF_SB_EENST_INSA_ILi32EEESB_EEEEESI_SK_SI_SK_NS1J_6fusion15FusionCallbacksIS1N_NS1S_17LinearCombinationISI_fSI_fLNS_15FloatRoundStyleE2EEESH_S1R_JEEENS4_5SM1004TMEM4LOAD26SM100_TMEM_LOAD_32dp32b32xES1D_NS12_INS13_ILi2ELi4ELi3EEES16_NST_INS5_IJS17_S1P_EEENS5_IJS1P_SB_EEEEEEENS4_39AutoVectorizingCopyWithAssumedAlignmentILi128EEENS4_14SM90_TMA_STOREES26_S28_S28_EEEvvEEEEvNT_6ParamsE,@function
        .size           _ZN7cutlass13device_kernelINS_4gemm6kernel13GemmUniversalIN4cute5tupleIJiiiiEEENS1_10collective13CollectiveMmaINS1_35MainloopSm100TmaUmmaWarpSpecializedILi4ELi2ELi4ENS5_IJNS4_1CILi1EEENSA_ILi2EEESB_EEEEENS5_IJNSA_ILi128EEESF_NSA_ILi64EEEEEENS_6half_tENS5_IJSB_llEEESI_NS5_IJlSB_lEEENS4_8TiledMMAINS4_8MMA_AtomIJNS4_20SM100_MMA_F16BF16_SSISI_SI_fLi128ELi128ELNS4_4UMMA5MajorE1ELSP_0ELNSO_7ScaleInE0ELSQ_0EEEEEENS4_6LayoutINS5_IJSB_SB_SB_EEENS5_IJNSA_ILi0EEESV_SV_EEEEENS5_IJNS4_10UnderscoreESY_SY_EEEEENS4_23SM90_TMA_LOAD_MULTICASTENS4_14ComposedLayoutINS4_7SwizzleILi3ELi4ELi3EEENS4_18smem_ptr_flag_bitsILi16EEENST_INS5_IJSG_NSA_ILi8EEEEEENS5_IJSB_SG_EEEEEEEvNS4_8identityENS4_13SM90_TMA_LOADENS12_IS14_S16_NST_INS5_IJS17_SG_EEENS5_IJSG_SB_EEEEEEEvS1C_EENS_8epilogue10collective18CollectiveEpilogueINS1J_23Sm100TmaWarpSpecializedILi4ELi2ELi32ELb1ELb0EEEJSH_NS5_IJNST_ISF_SB_EENST_INSA_ILi32EEESB_EEEEESI_SK_SI_SK_NS1J_6fusion15FusionCallbacksIS1N_NS1S_17LinearCombinationISI_fSI_fLNS_15FloatRoundStyleE2EEESH_S1R_JEEENS4_5SM1004TMEM4LOAD26SM100_TMEM_LOAD_32dp32b32xES1D_NS12_INS13_ILi2ELi4ELi3EEES16_NST_INS5_IJS17_S1P_EEENS5_IJS1P_SB_EEEEEEENS4_39AutoVectorizingCopyWithAssumedAlignmentILi128EEENS4_14SM90_TMA_STOREES26_S28_S28_EEEvvEEEEvNT_6ParamsE,(.L_x_183 - _ZN7cutlass13device_kernelINS_4gemm6kernel13GemmUniversalIN4cute5tupleIJiiiiEEENS1_10collective13CollectiveMmaINS1_35MainloopSm100TmaUmmaWarpSpecializedILi4ELi2ELi4ENS5_IJNS4_1CILi1EEENSA_ILi2EEESB_EEEEENS5_IJNSA_ILi128EEESF_NSA_ILi64EEEEEENS_6half_tENS5_IJSB_llEEESI_NS5_IJlSB_lEEENS4_8TiledMMAINS4_8MMA_AtomIJNS4_20SM100_MMA_F16BF16_SSISI_SI_fLi128ELi128ELNS4_4UMMA5MajorE1ELSP_0ELNSO_7ScaleInE0ELSQ_0EEEEEENS4_6LayoutINS5_IJSB_SB_SB_EEENS5_IJNSA_ILi0EEESV_SV_EEEEENS5_IJNS4_10UnderscoreESY_SY_EEEEENS4_23SM90_TMA_LOAD_MULTICASTENS4_14ComposedLayoutINS4_7SwizzleILi3ELi4ELi3EEENS4_18smem_ptr_flag_bitsILi16EEENST_INS5_IJSG_NSA_ILi8EEEEEENS5_IJSB_SG_EEEEEEEvNS4_8identityENS4_13SM90_TMA_LOADENS12_IS14_S16_NST_INS5_IJS17_SG_EEENS5_IJSG_SB_EEEEEEEvS1C_EENS_8epilogue10collective18CollectiveEpilogueINS1J_23Sm100TmaWarpSpecializedILi4ELi2ELi32ELb1ELb0EEEJSH_NS5_IJNST_ISF_SB_EENST_INSA_ILi32EEESB_EEEEESI_SK_SI_SK_NS1J_6fusion15FusionCallbacksIS1N_NS1S_17LinearCombinationISI_fSI_fLNS_15FloatRoundStyleE2EEESH_S1R_JEEENS4_5SM1004TMEM4LOAD26SM100_TMEM_LOAD_32dp32b32xES1D_NS12_INS13_ILi2ELi4ELi3EEES16_NST_INS5_IJS17_S1P_EEENS5_IJS1P_SB_EEEEEEENS4_39AutoVectorizingCopyWithAssumedAlignmentILi128EEENS4_14SM90_TMA_STOREES26_S28_S28_EEEvvEEEEvNT_6ParamsE)
        .other          _ZN7cutlass13device_kernelINS_4gemm6kernel13GemmUniversalIN4cute5tupleIJiiiiEEENS1_10collective13CollectiveMmaINS1_35MainloopSm100TmaUmmaWarpSpecializedILi4ELi2ELi4ENS5_IJNS4_1CILi1EEENSA_ILi2EEESB_EEEEENS5_IJNSA_ILi128EEESF_NSA_ILi64EEEEEENS_6half_tENS5_IJSB_llEEESI_NS5_IJlSB_lEEENS4_8TiledMMAINS4_8MMA_AtomIJNS4_20SM100_MMA_F16BF16_SSISI_SI_fLi128ELi128ELNS4_4UMMA5MajorE1ELSP_0ELNSO_7ScaleInE0ELSQ_0EEEEEENS4_6LayoutINS5_IJSB_SB_SB_EEENS5_IJNSA_ILi0EEESV_SV_EEEEENS5_IJNS4_10UnderscoreESY_SY_EEEEENS4_23SM90_TMA_LOAD_MULTICASTENS4_14ComposedLayoutINS4_7SwizzleILi3ELi4ELi3EEENS4_18smem_ptr_flag_bitsILi16EEENST_INS5_IJSG_NSA_ILi8EEEEEENS5_IJSB_SG_EEEEEEEvNS4_8identityENS4_13SM90_TMA_LOADENS12_IS14_S16_NST_INS5_IJS17_SG_EEENS5_IJSG_SB_EEEEEEEvS1C_EENS_8epilogue10collective18CollectiveEpilogueINS1J_23Sm100TmaWarpSpecializedILi4ELi2ELi32ELb1ELb0EEEJSH_NS5_IJNST_ISF_SB_EENST_INSA_ILi32EEESB_EEEEESI_SK_SI_SK_NS1J_6fusion15FusionCallbacksIS1N_NS1S_17LinearCombinationISI_fSI_fLNS_15FloatRoundStyleE2EEESH_S1R_JEEENS4_5SM1004TMEM4LOAD26SM100_TMEM_LOAD_32dp32b32xES1D_NS12_INS13_ILi2ELi4ELi3EEES16_NST_INS5_IJS17_S1P_EEENS5_IJS1P_SB_EEEEEEENS4_39AutoVectorizingCopyWithAssumedAlignmentILi128EEENS4_14SM90_TMA_STOREES26_S28_S28_EEEvvEEEEvNT_6ParamsE,@"STO_CUDA_ENTRY STV_DEFAULT"
_ZN7cutlass13device_kernelINS_4gemm6kernel13GemmUniversalIN4cute5tupleIJiiiiEEENS1_10collective13CollectiveMmaINS1_35MainloopSm100TmaUmmaWarpSpecializedILi4ELi2ELi4ENS5_IJNS4_1CILi1EEENSA_ILi2EEESB_EEEEENS5_IJNSA_ILi128EEESF_NSA_ILi64EEEEEENS_6half_tENS5_IJSB_llEEESI_NS5_IJlSB_lEEENS4_8TiledMMAINS4_8MMA_AtomIJNS4_20SM100_MMA_F16BF16_SSISI_SI_fLi128ELi128ELNS4_4UMMA5MajorE1ELSP_0ELNSO_7ScaleInE0ELSQ_0EEEEEENS4_6LayoutINS5_IJSB_SB_SB_EEENS5_IJNSA_ILi0EEESV_SV_EEEEENS5_IJNS4_10UnderscoreESY_SY_EEEEENS4_23SM90_TMA_LOAD_MULTICASTENS4_14ComposedLayoutINS4_7SwizzleILi3ELi4ELi3EEENS4_18smem_ptr_flag_bitsILi16EEENST_INS5_IJSG_NSA_ILi8EEEEEENS5_IJSB_SG_EEEEEEEvNS4_8identityENS4_13SM90_TMA_LOADENS12_IS14_S16_NST_INS5_IJS17_SG_EEENS5_IJSG_SB_EEEEEEEvS1C_EENS_8epilogue10collective18CollectiveEpilogueINS1J_23Sm100TmaWarpSpecializedILi4ELi2ELi32ELb1ELb0EEEJSH_NS5_IJNST_ISF_SB_EENST_INSA_ILi32EEESB_EEEEESI_SK_SI_SK_NS1J_6fusion15FusionCallbacksIS1N_NS1S_17LinearCombinationISI_fSI_fLNS_15FloatRoundStyleE2EEESH_S1R_JEEENS4_5SM1004TMEM4LOAD26SM100_TMEM_LOAD_32dp32b32xES1D_NS12_INS13_ILi2ELi4ELi3EEES16_NST_INS5_IJS17_S1P_EEENS5_IJS1P_SB_EEEEEEENS4_39AutoVectorizingCopyWithAssumedAlignmentILi128EEENS4_14SM90_TMA_STOREES26_S28_S28_EEEvvEEEEvNT_6ParamsE:
[----:B------:R-:W1:Y:S01]  /*0000*/  LDC R1, c[0x0][0x37c] ;  /* 0x0000df00ff017b82 */ /* 0x000e620000000800 */
[----:B------:R-:W2:Y:S01]  /*0010*/  S2R R101, SR_TID.X ;  /* 0x0000000000657919 */ /* 0x000ea20000002100 */
[----:B------:R-:W3:Y:S01]  /*0020*/  LDCU.64 UR6, c[0x0][0x890] ;  /* 0x00011200ff0677ac */ /* 0x000ee20008000a00 */
[----:B------:R-:W-:Y:S02]  /*0030*/  PRMT R88, RZ, 0x7610, R88 ;  /* 0x00007610ff587816 */ /* 0x000fe40000000058 */
[----:B------:R-:W-:Y:S01]  /*0040*/  ELECT P5, URZ, PT ;  /* 0x0000000000ff782f */ /* 0x000fe200038a0000 */
[----:B------:R-:W4:Y:S01]  /*0050*/  LDCU.64 UR46, c[0x0][0x358] ;  /* 0x00006b00ff2e77ac */ /* 0x000f220008000a00 */
[----:B---3--:R-:W-:-:S04]  /*0060*/  UISETP.NE.U32.AND UP0, UPT, UR6, URZ, UPT ;  /* 0x000000ff0600728c */ /* 0x008fc8000bf05070 */
[----:B------:R-:W-:Y:S01]  /*0070*/  UISETP.NE.AND.EX UP0, UPT, UR7, URZ, UPT, UP0 ;  /* 0x000000ff0700728c */ /* 0x000fe2000bf05300 */
[----:B--2---:R-:W-:-:S05]  /*0080*/  SHF.R.U32.HI R92, RZ, 0x5, R101 ;  /* 0x00000005ff5c7819 */ /* 0x004fca0000011665 */
[----:B------:R-:W2:Y:S02]  /*0090*/  SHFL.IDX PT, R0, R92, RZ, 0x1f ;  /* 0x00001fff5c007589 */ /* 0x000ea400000e0000 */
[----:B--2---:R-:W-:Y:S01]  /*00a0*/  R2UR UR5, R0 ;  /* 0x00000000000572ca */ /* 0x004fe200000e0000 */
[----:B-1--4-:R-:W-:-:S14]  /*00b0*/  BRA.U UP0, `(.L_x_0) ;  /* 0x00000001002c7547 */ /* 0x012fdc000b800000 */
[----:B------:R-:W1:Y:S02]  /*00c0*/  LDCU.64 UR8, c[0x0][0x888] ;  /* 0x00011100ff0877ac */ /* 0x000e640008000a00 */
[----:B-1----:R-:W-:-:S04]  /*00d0*/  UISETP.NE.U32.AND UP0, UPT, UR8, URZ, UPT ;  /* 0x000000ff0800728c */ /* 0x002fc8000bf05070 */
[----:B------:R-:W-:-:S09]  /*00e0*/  UISETP.NE.AND.EX UP0, UPT, UR9, URZ, UPT, UP0 ;  /* 0x000000ff0900728c */ /* 0x000fd2000bf05300 */
[----:B------:R-:W-:Y:S05]  /*00f0*/  BRA.U !UP0, `(.L_x_1) ;  /* 0x0000000108107547 */ /* 0x000fea000b800000 */
[----:B------:R-:W1:Y:S02]  /*0100*/  LDC.64 R2, c[0x0][0x888] ;  /* 0x00022200ff027b82 */ /* 0x000e640000000a00 */
[----:B-1----:R1:W5:Y:S01]  /*0110*/  LDG.E R49, desc[UR46][R2.64] ;  /* 0x0000002e02317981 */ /* 0x002362000c1e1900 */
[----:B------:R-:W-:Y:S01]  /*0120*/  HFMA2 R88, -RZ, RZ, 0, 5.9604644775390625e-08 ;  /* 0x00000001ff587431 */ /* 0x000fe200000001ff */
[----:B------:R-:W-:Y:S05]  /*0130*/  BRA `(.L_x_0) ;  /* 0x00000000000c7947 */ /* 0x000fea0003800000 */
.L_x_1:
[----:B------:R-:W1:Y:S01]  /*0140*/  LDCU UR4, c[0x0][0x880] ;  /* 0x00011000ff0477ac */ /* 0x000e620008000800 */
[----:B------:R-:W-:Y:S01]  /*0150*/  HFMA2 R88, -RZ, RZ, 0, 5.9604644775390625e-08 ;  /* 0x00000001ff587431 */ /* 0x000fe200000001ff */
[----:B-1----:R-:W-:Y:S02]  /*0160*/  MOV R49, UR4 ;  /* 0x0000000400317c02 */ /* 0x002fe40008000f00 */
.L_x_0:
[----:B------:R-:W2:Y:S02]  /*0170*/  LDCU.64 UR8, c[0x0][0x8b0] ;  /* 0x00011600ff0877ac */ /* 0x000ea40008000a00 */
[----:B--2---:R-:W-:-:S04]  /*0180*/  UISETP.NE.U32.AND UP0, UPT, UR8, URZ, UPT ;  /* 0x000000ff0800728c */ /* 0x004fc8000bf05070 */
[----:B------:R-:W-:-:S09]  /*0190*/  UISETP.NE.AND.EX UP0, UPT, UR9, URZ, UPT, UP0 ;  /* 0x000000ff0900728c */ /* 0x000fd2000bf05300 */
[----:B------:R-:W-:Y:S05]  /*01a0*/  BRA.U UP0, `(.L_x_2) ;  /* 0x0000000100247547 */ /* 0x000fea000b800000 */
[----:B------:R-:W2:Y:S02]  /*01b0*/  LDCU.64 UR8, c[0x0][0x8a8] ;  /* 0x00011500ff0877ac */ /* 0x000ea40008000a00 */
[----:B--2---:R-:W-:-:S04]  /*01c0*/  UISETP.NE.U32.AND UP0, UPT, UR8, URZ, UPT ;  /* 0x000000ff0800728c */ /* 0x004fc8000bf05070 */
[----:B------:R-:W-:-:S09]  /*01d0*/  UISETP.NE.AND.EX UP0, UPT, UR9, URZ, UPT, UP0 ;  /* 0x000000ff0900728c */ /* 0x000fd2000bf05300 */
[----:B------:R-:W-:Y:S05]  /*01e0*/  BRA.U !UP0, `(.L_x_3) ;  /* 0x00000001080c7547 */ /* 0x000fea000b800000 */
[----:B-1----:R-:W1:Y:S02]  /*01f0*/  LDC.64 R2, c[0x0][0x8a8] ;  /* 0x00022a00ff027b82 */ /* 0x002e640000000a00 */
[----:B-1----:R2:W5:Y:S01]  /*0200*/  LDG.E R47, desc[UR46][R2.64] ;  /* 0x0000002e022f7981 */ /* 0x002562000c1e1900 */
[----:B------:R-:W-:Y:S05]  /*0210*/  BRA `(.L_x_2) ;  /* 0x0000000000087947 */ /* 0x000fea0003800000 */
.L_x_3:
[----:B------:R-:W2:Y:S02]  /*0220*/  LDCU UR4, c[0x0][0x8a0] ;  /* 0x00011400ff0477ac */ /* 0x000ea40008000800 */
[----:B--2---:R-:W-:Y:S02]  /*0230*/  MOV R47, UR4 ;  /* 0x00000004002f7c02 */ /* 0x004fe40008000f00 */
.L_x_2:
[----:B------:R-:W-:Y:S01]  /*0240*/  IMAD.U32 R0, RZ, RZ, UR5 ;  /* 0x00000005ff007e24 */ /* 0x000fe2000f8e00ff */
[----:B------:R-:W-:Y:S04]  /*0250*/  BSSY.RECONVERGENT B0, `(.L_x_4) ;  /* 0x000000c000007945 */ /* 0x000fe80003800200 */
[C---:B------:R-:W-:Y:S02]  /*0260*/  ISETP.NE.OR P1, PT, R0.reuse, 0x1, !P5 ;  /* 0x000000010000780c */ /* 0x040fe40006f25670 */
[----:B------:R-:W-:-:S11]  /*0270*/  ISETP.NE.OR P0, PT, R0, 0x3, !P5 ;  /* 0x000000030000780c */ /* 0x000fd60006f05670 */
[----:B------:R-:W-:Y:S05]  /*0280*/  @P1 BRA `(.L_x_5) ;  /* 0x0000000000201947 */ /* 0x000fea0003800000 */
[----:B------:R-:W3:Y:S02]  /*0290*/  LDCU.64 UR8, c[0x0][0x348] ;  /* 0x00006900ff0877ac */ /* 0x000ee40008000a00 */
[----:B---3--:R-:W-:Y:S02]  /*02a0*/  UIADD3 UR10, UP1, UPT, UR8, 0x80, URZ ;  /* 0x00000080080a7890 */ /* 0x008fe4000ff3e0ff */
[----:B------:R-:W-:Y:S02]  /*02b0*/  UIADD3 UR8, UP0, UPT, UR8, 0x180, URZ ;  /* 0x0000018008087890 */ /* 0x000fe4000ff1e0ff */
[----:B------:R-:W-:Y:S02]  /*02c0*/  UIADD3.X UR11, UPT, UPT, URZ, UR9, URZ, UP1, !UPT ;  /* 0x00000009ff0b7290 */ /* 0x000fe40008ffe4ff */
[----:B------:R-:W-:-:S07]  /*02d0*/  UIADD3.X UR9, UPT, UPT, URZ, UR9, URZ, UP0, !UPT ;  /* 0x00000009ff097290 */ /* 0x000fce00087fe4ff */
[----:B------:R3:W-:Y:S02]  /*02e0*/  UTMACCTL.PF [UR10] ;  /* 0x000000000a0079b9 */ /* 0x0007e40008040000 */
[----:B------:R3:W-:Y:S02]  /*02f0*/  UTMACCTL.PF [UR8] ;  /* 0x00000000080079b9 */ /* 0x0007e40008040000 */
[----:B---3--:R-:W-:Y:S01]  /*0300*/  NOP ;  /* 0x0000000000007918 */ /* 0x008fe20000000000 */
.L_x_5:
[----:B------:R-:W-:Y:S05]  /*0310*/  BSYNC.RECONVERGENT B0 ;  /* 0x0000000000007941 */ /* 0x000fea0003800200 */
.L_x_4:
[----:B------:R-:W-:Y:S04]  /*0320*/  BSSY.RECONVERGENT B0, `(.L_x_6) ;  /* 0x000000a000007945 */ /* 0x000fe80003800200 */
        /* <DEDUP_REMOVED lines=9> */
.L_x_7:
[----:B------:R-:W-:Y:S05]  /*03c0*/  BSYNC.RECONVERGENT B0 ;  /* 0x0000000000007941 */ /* 0x000fea0003800200 */
.L_x_6:
[----:B------:R-:W3:Y:S01]  /*03d0*/  LDCU.64 UR8, c[0x0][0x888] ;  /* 0x00011100ff0877ac */ /* 0x000ee20008000a00 */
[----:B------:R-:W-:Y:S02]  /*03e0*/  UISETP.EQ.U32.AND UP1, UPT, UR6, URZ, UPT ;  /* 0x000000ff0600728c */ /* 0x000fe4000bf22070 */
[----:B------:R-:W-:Y:S02]  /*03f0*/  UPLOP3.LUT UP4, UPT, UPT, UPT, UPT, 0x80, 0x8 ;  /* 0x000000000008789c */ /* 0x000fe40003f8f070 */
[----:B---3--:R-:W-:-:S04]  /*0400*/  UISETP.NE.U32.AND UP0, UPT, UR8, URZ, UPT ;  /* 0x000000ff0800728c */ /* 0x008fc8000bf05070 */
[----:B------:R-:W-:-:S04]  /*0410*/  UISETP.NE.AND.EX UP0, UPT, UR9, URZ, UPT, UP0 ;  /* 0x000000ff0900728c */ /* 0x000fc8000bf05300 */
[----:B------:R-:W-:-:S04]  /*0420*/  UISETP.EQ.OR.EX UP2, UPT, UR7, URZ, !UP0, UP1 ;  /* 0x000000ff0700728c */ /* 0x000fc8000c742710 */
[----:B------:R-:W-:-:S05]  /*0430*/  UP2UR UR50, UPR, URZ, 0x4 ;  /* 0x00000004ff327883 */ /* 0x000fca0008000000 */
[----:B------:R-:W-:Y:S07]  /*0440*/  BRA.U !UP2, `(.L_x_8) ;  /* 0x000000010a207547 */ /* 0x000fee000b800000 */
[----:B------:R-:W-:Y:S01]  /*0450*/  UISETP.NE.U32.AND UP1, UPT, UR6, URZ, UPT ;  /* 0x000000ff0600728c */ /* 0x000fe2000bf25070 */
[----:B-----5:R-:W-:Y:S01]  /*0460*/  FSETP.NEU.AND P0, PT, R49, RZ, PT ;  /* 0x000000ff3100720b */ /* 0x020fe20003f0d000 */
[----:B------:R-:W-:Y:S02]  /*0470*/  USEL UR4, URZ, 0xffffffff, UP0 ;  /* 0xffffffffff047887 */ /* 0x000fe40008000000 */
[----:B------:R-:W-:-:S10]  /*0480*/  UISETP.NE.AND.EX UP1, UPT, UR7, URZ, UPT, UP1 ;  /* 0x000000ff0700728c */ /* 0x000fd4000bf25310 */
[----:B------:R-:W-:Y:S01]  /*0490*/  VOTEU.ANY UP0, P0 ;  /* 0x0000000000ff7886 */ /* 0x000fe20000000100 */
[----:B------:R-:W-:-:S04]  /*04a0*/  @!UP1 USEL UR4, URZ, 0xffffffff, UP0 ;  /* 0xffffffffff049887 */ /* 0x000fc80008000000 */
[----:B------:R-:W-:-:S04]  /*04b0*/  ULOP3.LUT UR4, UR4, 0x1, URZ, 0xc0, !UPT ;  /* 0x0000000104047892 */ /* 0x000fc8000f8ec0ff */
[----:B------:R-:W-:-:S11]  /*04c0*/  UISETP.NE.U32.AND UP4, UPT, UR4, 0x1, UPT ;  /* 0x000000010400788c */ /* 0x000fd6000bf85070 */
.L_x_8:
[----:B-12---:R-:W1:Y:S01]  /*04d0*/  SHFL.IDX PT, R2, R92, RZ, 0x1f ;  /* 0x00001fff5c027589 */ /* 0x006e6200000e0000 */
[----:B------:R-:W-:-:S04]  /*04e0*/  UISETP.NE.AND UP0, UPT, UR5, 0x2, UPT ;  /* 0x000000020500788c */ /* 0x000fc8000bf05270 */
[----:B------:R-:W-:Y:S01]  /*04f0*/  USEL UR7, URZ, 0x1, UP0 ;  /* 0x00000001ff077887 */ /* 0x000fe20008000000 */
[----:B-1----:R-:W-:-:S13]  /*0500*/  ISETP.NE.AND P0, PT, R2, RZ, PT ;  /* 0x000000ff0200720c */ /* 0x002fda0003f05270 */
[----:B------:R-:W-:Y:S05]  /*0510*/  @P0 BRA `(.L_x_9) ;  /* 0x0000000000580947 */ /* 0x000fea0003800000 */
[----:B------:R-:W1:Y:S01]  /*0520*/  S2UR UR8, SR_CgaCtaId ;  /* 0x00000000000879c3 */ /* 0x000e620000008800 */
[----:B------:R-:W-:Y:S01]  /*0530*/  UMOV UR9, 0x400 ;  /* 0x0000040000097882 */ /* 0x000fe20000000000 */
[----:B------:R-:W-:Y:S01]  /*0540*/  UMOV UR6, 0x1 ;  /* 0x0000000100067882 */ /* 0x000fe20000000000 */
[----:B------:R-:W-:Y:S01]  /*0550*/  UMOV UR4, 0x2 ;  /* 0x0000000200047882 */ /* 0x000fe20000000000 */
[----:B------:R-:W-:-:S04]  /*0560*/  UIADD3 UR10, UPT, UPT, -UR6, 0x100000, URZ ;  /* 0x00100000060a7890 */ /* 0x000fc8000fffe1ff */
[----:B------:R-:W-:Y:S02]  /*0570*/  USHF.L.U32 UR11, UR10, 0xb, URZ ;  /* 0x0000000b0a0b7899 */ /* 0x000fe400080006ff */
[----:B------:R-:W-:Y:S02]  /*0580*/  USHF.L.U32 UR10, UR10, 0x1, URZ ;  /* 0x000000010a0a7899 */ /* 0x000fe400080006ff */
[----:B------:R-:W-:-:S04]  /*0590*/  UIADD3 UR12, UPT, UPT, -UR4, 0x100000, URZ ;  /* 0x00100000040c7890 */ /* 0x000fc8000fffe1ff */
[----:B------:R-:W-:Y:S02]  /*05a0*/  USHF.L.U32 UR13, UR12, 0xb, URZ ;  /* 0x0000000b0c0d7899 */ /* 0x000fe400080006ff */
[----:B------:R-:W-:Y:S01]  /*05b0*/  USHF.L.U32 UR12, UR12, 0x1, URZ ;  /* 0x000000010c0c7899 */ /* 0x000fe200080006ff */
[----:B------:R-:W-:Y:S01]  /*05c0*/  ELECT P0, URZ, PT ;  /* 0x0000000000ff782f */ /* 0x000fe20003800000 */
[----:B-1----:R-:W-:Y:S01]  /*05d0*/  ULEA UR8, UR8, UR9, 0x18 ;  /* 0x0000000908087291 */ /* 0x002fe2000f8ec0ff */
[----:B------:R-:W1:Y:S11]  /*05e0*/  FENCE.VIEW.ASYNC.S ;  /* 0x00000000000073c6 */ /* 0x000e760000000000 */
[----:B-1----:R1:W2:Y:S01]  /*05f0*/  SYNCS.EXCH.64 URZ, [UR8], UR10 ;  /* 0x0000000a08ff75b2 */ /* 0x0022a20008000100 */
[----:B------:R1:W3:Y:S01]  /*0600*/  SYNCS.EXCH.64 URZ, [UR8+0x20], UR12 ;  /* 0x0000200c08ff75b2 */ /* 0x0002e20008000100 */
[----:B------:R1:W4:Y:S01]  /*0610*/  SYNCS.EXCH.64 URZ, [UR8+0x8], UR10 ;  /* 0x0000080a08ff75b2 */ /* 0x0003220008000100 */
[----:B------:R1:W1:Y:S01]  /*0620*/  SYNCS.EXCH.64 URZ, [UR8+0x28], UR12 ;  /* 0x0000280c08ff75b2 */ /* 0x0002620008000100 */
[----:B------:R1:W1:Y:S01]  /*0630*/  SYNCS.EXCH.64 URZ, [UR8+0x10], UR10 ;  /* 0x0000100a08ff75b2 */ /* 0x0002620008000100 */
[----:B------:R1:W1:Y:S01]  /*0640*/  SYNCS.EXCH.64 URZ, [UR8+0x30], UR12 ;  /* 0x0000300c08ff75b2 */ /* 0x0002620008000100 */
[----:B------:R1:W1:Y:S01]  /*0650*/  SYNCS.EXCH.64 URZ, [UR8+0x18], UR10 ;  /* 0x0000180a08ff75b2 */ /* 0x0002620008000100 */
[----:B------:R1:W1:Y:S01]  /*0660*/  SYNCS.EXCH.64 URZ, [UR8+0x38], UR12 ;  /* 0x0000380c08ff75b2 */ /* 0x0002620008000100 */
[----:B------:R-:W-:Y:S01]  /*0670*/  NOP ;  /* 0x0000000000007918 */ /* 0x000fe20000000000 */
.L_x_9:
[----:B------:R-:W2:Y:S01]  /*0680*/  SHFL.IDX PT, R2, R92, RZ, 0x1f ;  /* 0x00001fff5c027589 */ /* 0x000ea200000e0000 */
[----:B------:R-:W-:Y:S01]  /*0690*/  NOP ;  /* 0x0000000000007918 */ /* 0x000fe20000000000 */
[----:B--2---:R-:W-:-:S13]  /*06a0*/  ISETP.NE.AND P0, PT, R2, 0x1, PT ;  /* 0x000000010200780c */ /* 0x004fda0003f05270 */
[----:B------:R-:W-:Y:S05]  /*06b0*/  @P0 BRA `(.L_x_10) ;  /* 0x0000000000580947 */ /* 0x000fea0003800000 */
[----:B-1----:R-:W1:Y:S01]  /*06c0*/  S2UR UR8, SR_CgaCtaId ;  /* 0x00000000000879c3 */ /* 0x002e620000008800 */
        /* <DEDUP_REMOVED lines=12> */
[----:B-1----:R2:W1:Y:S01]  /*0790*/  SYNCS.EXCH.64 URZ, [UR8+0x40], UR10 ;  /* 0x0000400a08ff75b2 */ /* 0x0024620008000100 */
[----:B------:R2:W1:Y:S01]  /*07a0*/  SYNCS.EXCH.64 URZ, [UR8+0x60], UR12 ;  /* 0x0000600c08ff75b2 */ /* 0x0004620008000100 */
[----:B------:R2:W1:Y:S01]  /*07b0*/  SYNCS.EXCH.64 URZ, [UR8+0x48], UR10 ;  /* 0x0000480a08ff75b2 */ /* 0x0004620008000100 */
[----:B------:R2:W1:Y:S01]  /*07c0*/  SYNCS.EXCH.64 URZ, [UR8+0x68], UR12 ;  /* 0x0000680c08ff75b2 */ /* 0x0004620008000100 */
[----:B------:R2:W1:Y:S01]  /*07d0*/  SYNCS.EXCH.64 URZ, [UR8+0x50], UR10 ;  /* 0x0000500a08ff75b2 */ /* 0x0004620008000100 */
[----:B------:R2:W1:Y:S01]  /*07e0*/  SYNCS.EXCH.64 URZ, [UR8+0x70], UR12 ;  /* 0x0000700c08ff75b2 */ /* 0x0004620008000100 */
[----:B------:R2:W1:Y:S01]  /*07f0*/  SYNCS.EXCH.64 URZ, [UR8+0x58], UR10 ;  /* 0x0000580a08ff75b2 */ /* 0x0004620008000100 */
[----:B------:R2:W1:Y:S02]  /*0800*/  SYNCS.EXCH.64 URZ, [UR8+0x78], UR12 ;  /* 0x0000780c08ff75b2 */ /* 0x0004640008000100 */
[----:B--2---:R-:W-:Y:S01]  /*0810*/  NOP ;  /* 0x0000000000007918 */ /* 0x004fe20000000000 */
.L_x_10:
[----:B------:R-:W2:Y:S01]  /*0820*/  SHFL.IDX PT, R2, R92, RZ, 0x1f ;  /* 0x00001fff5c027589 */ /* 0x000ea200000e0000 */
[----:B------:R-:W-:Y:S01]  /*0830*/  NOP ;  /* 0x0000000000007918 */ /* 0x000fe20000000000 */
[----:B--2---:R-:W-:-:S13]  /*0840*/  ISETP.NE.AND P0, PT, R2, 0x3, PT ;  /* 0x000000030200780c */ /* 0x004fda0003f05270 */
[----:B------:R-:W-:Y:S05]  /*0850*/  @P0 BRA `(.L_x_11) ;  /* 0x0000000000300947 */ /* 0x000fea0003800000 */
[----:B------:R-:W2:Y:S01]  /*0860*/  S2UR UR6, SR_CgaCtaId ;  /* 0x00000000000679c3 */ /* 0x000ea20000008800 */
[----:B-1----:R-:W-:Y:S01]  /*0870*/  UMOV UR8, 0x400 ;  /* 0x0000040000087882 */ /* 0x002fe20000000000 */
[----:B------:R-:W-:Y:S01]  /*0880*/  UMOV UR4, 0x20 ;  /* 0x0000002000047882 */ /* 0x000fe20000000000 */
[----:B------:R-:W-:Y:S01]  /*0890*/  ELECT P0, URZ, PT ;  /* 0x0000000000ff782f */ /* 0x000fe20003800000 */
[----:B--2---:R-:W-:Y:S02]  /*08a0*/  ULEA UR6, UR6, UR8, 0x18 ;  /* 0x0000000806067291 */ /* 0x004fe4000f8ec0ff */
[----:B------:R-:W-:-:S04]  /*08b0*/  UIADD3 UR8, UPT, UPT, -UR4, 0x100000, URZ ;  /* 0x0010000004087890 */ /* 0x000fc8000fffe1ff */
[----:B------:R-:W-:Y:S02]  /*08c0*/  USHF.L.U32 UR9, UR8, 0xb, URZ ;  /* 0x0000000b08097899 */ /* 0x000fe400080006ff */
[----:B------:R-:W-:Y:S01]  /*08d0*/  USHF.L.U32 UR8, UR8, 0x1, URZ ;  /* 0x0000000108087899 */ /* 0x000fe200080006ff */
[----:B------:R-:W1:Y:S11]  /*08e0*/  FENCE.VIEW.ASYNC.S ;  /* 0x00000000000073c6 */ /* 0x000e760000000000 */
[----:B-1----:R2:W1:Y:S01]  /*08f0*/  SYNCS.EXCH.64 URZ, [UR6+0x80], UR8 ;  /* 0x0000800806ff75b2 */ /* 0x0024620008000100 */
[----:B------:R2:W1:Y:S02]  /*0900*/  SYNCS.EXCH.64 URZ, [UR6+0x88], UR8 ;  /* 0x0000880806ff75b2 */ /* 0x0004640008000100 */
[----:B--2---:R-:W-:Y:S01]  /*0910*/  NOP ;  /* 0x0000000000007918 */ /* 0x004fe20000000000 */
.L_x_11:
[----:B------:R-:W2:Y:S01]  /*0920*/  SHFL.IDX PT, R2, R92, RZ, 0x1f ;  /* 0x00001fff5c027589 */ /* 0x000ea200000e0000 */
[----:B------:R-:W-:Y:S01]  /*0930*/  NOP ;  /* 0x0000000000007918 */ /* 0x000fe20000000000 */
[----:B--2---:R-:W-:-:S13]  /*0940*/  ISETP.NE.AND P0, PT, R2, 0x4, PT ;  /* 0x000000040200780c */ /* 0x004fda0003f05270 */
[----:B------:R-:W-:Y:S05]  /*0950*/  @P0 BRA `(.L_x_12) ;  /* 0x00000000004c0947 */ /* 0x000fea0003800000 */
[----:B------:R-:W2:Y:S01]  /*0960*/  S2UR UR6, SR_CgaCtaId ;  /* 0x00000000000679c3 */ /* 0x000ea20000008800 */
[----:B------:R-:W-:Y:S01]  /*0970*/  UMOV UR9, 0x1e0 ;  /* 0x000001e000097882 */ /* 0x000fe20000000000 */
[----:B-1----:R-:W-:Y:S01]  /*0980*/  UMOV UR8, 0x400 ;  /* 0x0000040000087882 */ /* 0x002fe20000000000 */
[----:B------:R-:W-:Y:S01]  /*0990*/  USEL UR9, UR9, 0x1a0, UP4 ;  /* 0x000001a009097887 */ /* 0x000fe2000a000000 */
[----:B------:R-:W-:Y:S01]  /*09a0*/  UMOV UR4, 0x1 ;  /* 0x0000000100047882 */ /* 0x000fe20000000000 */
[----:B------:R-:W-:Y:S01]  /*09b0*/  ELECT P0, URZ, PT ;  /* 0x0000000000ff782f */ /* 0x000fe20003800000 */
[----:B------:R-:W-:-:S04]  /*09c0*/  UIADD3 UR10, UPT, UPT, -UR4, 0x100000, URZ ;  /* 0x00100000040a7890 */ /* 0x000fc8000fffe1ff */
[----:B------:R-:W-:Y:S02]  /*09d0*/  USHF.L.U32 UR11, UR10, 0xb, URZ ;  /* 0x0000000b0a0b7899 */ /* 0x000fe400080006ff */
[----:B------:R-:W-:Y:S02]  /*09e0*/  USHF.L.U32 UR10, UR10, 0x1, URZ ;  /* 0x000000010a0a7899 */ /* 0x000fe400080006ff */
[----:B--2---:R-:W-:Y:S02]  /*09f0*/  ULEA UR6, UR6, UR8, 0x18 ;  /* 0x0000000806067291 */ /* 0x004fe4000f8ec0ff */
[----:B------:R-:W-:-:S04]  /*0a00*/  UIADD3 UR8, UPT, UPT, -UR9, 0x100000, URZ ;  /* 0x0010000009087890 */ /* 0x000fc8000fffe1ff */
[----:B------:R-:W-:Y:S02]  /*0a10*/  USHF.L.U32 UR9, UR8, 0xb, URZ ;  /* 0x0000000b08097899 */ /* 0x000fe400080006ff */
[----:B------:R-:W-:Y:S01]  /*0a20*/  USHF.L.U32 UR8, UR8, 0x1, URZ ;  /* 0x0000000108087899 */ /* 0x000fe200080006ff */
[----:B------:R-:W1:Y:S03]  /*0a30*/  FENCE.VIEW.ASYNC.S ;  /* 0x00000000000073c6 */ /* 0x000e660000000000 */
[----:B-1----:R2:W1:Y:S08]  /*0a40*/  SYNCS.EXCH.64 URZ, [UR6+0x90], UR10 ;  /* 0x0000900a06ff75b2 */ /* 0x0024700008000100 */
[----:B------:R2:W1:Y:S01]  /*0a50*/  SYNCS.EXCH.64 URZ, [UR6+0xa0], UR8 ;  /* 0x0000a00806ff75b2 */ /* 0x0004620008000100 */
[----:B------:R2:W1:Y:S01]  /*0a60*/  SYNCS.EXCH.64 URZ, [UR6+0x98], UR10 ;  /* 0x0000980a06ff75b2 */ /* 0x0004620008000100 */
[----:B------:R2:W1:Y:S02]  /*0a70*/  SYNCS.EXCH.64 URZ, [UR6+0xa8], UR8 ;  /* 0x0000a80806ff75b2 */ /* 0x0004640008000100 */
[----:B--2---:R-:W-:Y:S01]  /*0a80*/  NOP ;  /* 0x0000000000007918 */ /* 0x004fe20000000000 */
.L_x_12:
        /* <DEDUP_REMOVED lines=26> */
.L_x_13:
[----:B------:R-:W2:Y:S01]  /*0c30*/  SHFL.IDX PT, R2, R92, RZ, 0x1f ;  /* 0x00001fff5c027589 */ /* 0x000ea200000e0000 */
[----:B------:R-:W1:Y:S01]  /*0c40*/  S2UR UR37, SR_CgaCtaId ;  /* 0x00000000002579c3 */ /* 0x000e620000008800 */
[----:B------:R-:W-:Y:S01]  /*0c50*/  NOP ;  /* 0x0000000000007918 */ /* 0x000fe20000000000 */
[----:B--2---:R-:W-:-:S13]  /*0c60*/  ISETP.NE.AND P0, PT, R2, 0x3, PT ;  /* 0x000000030200780c */ /* 0x004fda0003f05270 */
[----:B-1----:R-:W-:Y:S05]  /*0c70*/  @P0 BRA `(.L_x_14) ;  /* 0x0000000000340947 */ /* 0x002fea0003800000 */
[----:B------:R-:W-:Y:S01]  /*0c80*/  UMOV UR6, 0x400 ;  /* 0x0000040000067882 */ /* 0x000fe20000000000 */
[----:B------:R-:W-:Y:S01]  /*0c90*/  UMOV UR4, 0x20 ;  /* 0x0000002000047882 */ /* 0x000fe20000000000 */
[----:B------:R-:W-:Y:S02]  /*0ca0*/  ULEA UR6, UR37, UR6, 0x18 ;  /* 0x0000000625067291 */ /* 0x000fe4000f8ec0ff */
[----:B------:R-:W-:-:S04]  /*0cb0*/  UIADD3 UR8, UPT, UPT, -UR4, 0x100000, URZ ;  /* 0x0010000004087890 */ /* 0x000fc8000fffe1ff */
[----:B------:R-:W-:Y:S02]  /*0cc0*/  USHF.L.U32 UR9, UR8, 0xb, URZ ;  /* 0x0000000b08097899 */ /* 0x000fe400080006ff */
[----:B------:R-:W-:Y:S01]  /*0cd0*/  USHF.L.U32 UR8, UR8, 0x1, URZ ;  /* 0x0000000108087899 */ /* 0x000fe200080006ff */
[----:B------:R-:W-:Y:S01]  /*0ce0*/  ELECT P0, URZ, PT ;  /* 0x0000000000ff782f */ /* 0x000fe20003800000 */
[----:B------:R-:W1:Y:S10]  /*0cf0*/  FENCE.VIEW.ASYNC.S ;  /* 0x00000000000073c6 */ /* 0x000e740000000000 */
[----:B-1----:R1:W2:Y:S01]  /*0d00*/  SYNCS.EXCH.64 URZ, [UR6+0xf0], UR8 ;  /* 0x0000f00806ff75b2 */ /* 0x0022a20008000100 */
[----:B------:R1:W1:Y:S01]  /*0d10*/  SYNCS.EXCH.64 URZ, [UR6+0x100], UR8 ;  /* 0x0001000806ff75b2 */ /* 0x0002620008000100 */
[----:B------:R1:W1:Y:S01]  /*0d20*/  SYNCS.EXCH.64 URZ, [UR6+0xf8], UR8 ;  /* 0x0000f80806ff75b2 */ /* 0x0002620008000100 */
[----:B------:R1:W1:Y:S01]  /*0d30*/  SYNCS.EXCH.64 URZ, [UR6+0x108], UR8 ;  /* 0x0001080806ff75b2 */ /* 0x0002620008000100 */
[----:B------:R-:W-:Y:S01]  /*0d40*/  NOP ;  /* 0x0000000000007918 */ /* 0x000fe20000000000 */
.L_x_14:
[----:B------:R-:W3:Y:S01]  /*0d50*/  LDCU UR4, c[0x0][0x36c] ;  /* 0x00006d80ff0477ac */ /* 0x000ee20008000800 */
[----:B------:R-:W-:Y:S01]  /*0d60*/  ISETP.NE.OR P5, PT, R0, 0x2, !P5 ;  /* 0x000000020000780c */ /* 0x000fe20006fa5670 */
[----:B------:R-:W-:Y:S01]  /*0d70*/  NOP ;  /* 0x0000000000007918 */ /* 0x000fe20000000000 */
[----:B------:R-:W-:Y:S01]  /*0d80*/  LOP3.LUT R9, R101, 0x1f, RZ, 0xc0, !PT ;  /* 0x0000001f65097812 */ /* 0x000fe200078ec0ff */
[----:B------:R-:W-:Y:S02]  /*0d90*/  UISETP.NE.AND UP3, UPT, UR5, URZ, UPT ;  /* 0x000000ff0500728c */ /* 0x000fe4000bf65270 */
[----:B---3--:R-:W-:-:S09]  /*0da0*/  UISETP.EQ.U32.AND UP0, UPT, UR4, 0x1, UPT ;  /* 0x000000010400788c */ /* 0x008fd2000bf02070 */
[----:B------:R-:W-:Y:S05]  /*0db0*/  BRA.U !UP0, `(.L_x_15) ;  /* 0x0000000108087547 */ /* 0x000fea000b800000 */
[----:B-12-4-:R-:W-:Y:S01]  /*0dc0*/  UCGABAR_ARV ;  /* 0x00000000000079c7 */ /* 0x016fe20008000000 */
[----:B------:R-:W-:Y:S05]  /*0dd0*/  BRA `(.L_x_16) ;  /* 0x0000000000047947 */ /* 0x000fea0003800000 */
.L_x_15:
[----:B-12-4-:R-:W-:Y:S01]  /*0de0*/  NOP ;  /* 0x0000000000007918 */ /* 0x016fe20000000000 */
.L_x_16:
[----:B------:R-:W1:Y:S01]  /*0df0*/  S2UR UR8, SR_CTAID.Y ;  /* 0x00000000000879c3 */ /* 0x000e620000002600 */
[----:B------:R-:W-:-:S05]  /*0e00*/  CS2R.32 R87, SR_CgaSize ;  /* 0x0000000000577805 */ /* 0x000fca0000008a00 */
[----:B------:R-:W-:-:S05]  /*0e10*/  IMAD R87, R87, -0xa0, RZ ;  /* 0xffffff6057577824 */ /* 0x000fca00078e02ff */
[----:B------:R-:W-:-:S14]  /*0e20*/  R2UR UR4, R87 ;  /* 0x00000000570472ca */ /* 0x000fdc00000e0000 */
[----:B------:R-:W2:Y:S01]  /*0e30*/  LDCU UR4, c[0x0][UR4+0x2b4] ;  /* 0x00005680040477ac */ /* 0x000ea20008000800 */
[----:B------:R-:W-:-:S05]  /*0e40*/  CS2R.32 R87, SR_CgaSize ;  /* 0x0000000000577805 */ /* 0x000fca0000008a00 */
[----:B------:R-:W-:-:S05]  /*0e50*/  IMAD R87, R87, -0xa0, RZ ;  /* 0xffffff6057577824 */ /* 0x000fca00078e02ff */
[----:B------:R-:W-:-:S14]  /*0e60*/  R2UR UR6, R87 ;  /* 0x00000000570672ca */ /* 0x000fdc00000e0000 */
[----:B------:R-:W3:Y:S01]  /*0e70*/  LDCU UR6, c[0x0][UR6+0x2b0] ;  /* 0x00005600060677ac */ /* 0x000ee20008000800 */
[----:B------:R-:W4:Y:S01]  /*0e80*/  S2UR UR9, SR_CTAID.X ;  /* 0x00000000000979c3 */ /* 0x000f220000002500 */
[----:B------:R-:W-:Y:S01]  /*0e90*/  UISETP.NE.AND UP1, UPT, UR5, 0x2, UPT ;  /* 0x000000020500788c */ /* 0x000fe2000bf25270 */
[----:B------:R-:W-:-:S05]  /*0ea0*/  CS2R.32 R0, SR_CgaSize ;  /* 0x0000000000007805 */ /* 0x000fca0000008a00 */
[----:B------:R-:W-:-:S06]  /*0eb0*/  IMAD R0, R0, -0xa0, RZ ;  /* 0xffffff6000007824 */ /* 0x000fcc00078e02ff */
[----:B------:R-:W3:Y:S01]  /*0ec0*/  LDC R0, c[0x0][R0+0x2a4] ;  /* 0x0000a90000007b82 */ /* 0x000ee20000000800 */
[----:B-1----:R-:W-:-:S07]  /*0ed0*/  I2FP.F32.U32 R86, UR8 ;  /* 0x0000000800567c45 */ /* 0x002fce0008201000 */
[----:B------:R-:W1:Y:S01]  /*0ee0*/  LDC R11, c[0x0][0xb24] ;  /* 0x0002c900ff0b7b82 */ /* 0x000e620000000800 */
[----:B------:R-:W-:Y:S01]  /*0ef0*/  MOV R20, UR8 ;  /* 0x0000000800147c02 */ /* 0x000fe20008000f00 */
[----:B--2---:R-:W-:Y:S01]  /*0f00*/  FMUL R86, R86, UR4 ;  /* 0x0000000456567c20 */ /* 0x004fe20008400000 */
[----:B------:R-:W-:Y:S01]  /*0f10*/  USHF.L.U32 UR4, UR37, 0xb, URZ ;  /* 0x0000000b25047899 */ /* 0x000fe200080006ff */
[----:B----4-:R-:W-:Y:S02]  /*0f20*/  I2FP.F32.U32 R87, UR9 ;  /* 0x0000000900577c45 */ /* 0x010fe40008201000 */
[----:B------:R-:W-:-:S05]  /*0f30*/  CS2R.32 R2, SR_CgaSize ;  /* 0x0000000000027805 */ /* 0x000fca0000008a00 */
[----:B------:R-:W-:-:S06]  /*0f40*/  IMAD R2, R2, -0xa0, RZ ;  /* 0xffffff6002027824 */ /* 0x000fcc00078e02ff */
[----:B------:R-:W2:Y:S01]  /*0f50*/  LDC R2, c[0x0][R2+0x2a0] ;  /* 0x0000a80002027b82 */ /* 0x000ea20000000800 */
[----:B------:R-:W-:Y:S01]  /*0f60*/  MOV R21, UR9 ;  /* 0x0000000900157c02 */ /* 0x000fe20008000f00 */
[----:B------:R-:W4:Y:S01]  /*0f70*/  F2I.U32.TRUNC.NTZ R86, R86 ;  /* 0x0000005600567305 */ /* 0x000f22000020f000 */
[----:B------:R-:W-:Y:S01]  /*0f80*/  ULOP3.LUT UR4, UR4, 0x800, URZ, 0xc0, !UPT ;  /* 0x0000080004047892 */ /* 0x000fe2000f8ec0ff */
[----:B---3--:R-:W-:Y:S01]  /*0f90*/  FMUL R87, R87, UR6 ;  /* 0x0000000657577c20 */ /* 0x008fe20008400000 */
[----:B------:R-:W3:Y:S03]  /*0fa0*/  LDCU UR6, c[0x0][0xb30] ;  /* 0x00016600ff0677ac */ /* 0x000ee60008000800 */
[----:B------:R-:W2:Y:S02]  /*0fb0*/  LDC R40, c[0x0][0xb24] ;  /* 0x0002c900ff287b82 */ /* 0x000ea40000000800 */
[----:B------:R-:W3:Y:S06]  /*0fc0*/  F2I.U32.TRUNC.NTZ R87, R87 ;  /* 0x0000005700577305 */ /* 0x000eec000020f000 */
[----:B------:R-:W2:Y:S01]  /*0fd0*/  S2UR UR36, SR_CTAID.Z ;  /* 0x00000000002479c3 */ /* 0x000ea20000002700 */
[----:B----4-:R-:W-:Y:S01]  /*0fe0*/  IMAD.MOV R86, RZ, RZ, -R86 ;  /* 0x000000ffff567224 */ /* 0x010fe200078e0a56 */
[----:B-1----:R-:W-:-:S03]  /*0ff0*/  ISETP.GE.AND P0, PT, R11, 0x1, PT ;  /* 0x000000010b00780c */ /* 0x002fc60003f06270 */
[----:B------:R-:W-:Y:S01]  /*1000*/  IMAD R86, R0, R86, UR8 ;  /* 0x0000000800567e24 */ /* 0x000fe2000f8e0256 */
[----:B------:R-:W-:Y:S01]  /*1010*/  PRMT R0, RZ, 0x7610, R0 ;  /* 0x00007610ff007816 */ /* 0x000fe20000000000 */
[----:B---3--:R-:W-:Y:S01]  /*1020*/  UISETP.NE.AND UP2, UPT, UR6, 0x1, UPT ;  /* 0x000000010600788c */ /* 0x008fe2000bf45270 */
[----:B------:R-:W-:-:S04]  /*1030*/  IMAD.MOV R87, RZ, RZ, -R87 ;  /* 0x000000ffff577224 */ /* 0x000fc800078e0a57 */
[----:B--2---:R-:W-:Y:S01]  /*1040*/  IMAD R87, R2, R87, UR9 ;  /* 0x0000000902577e24 */ /* 0x004fe2000f8e0257 */
[----:B------:R-:W-:Y:S06]  /*1050*/  BRA.U UP3, `(.L_x_17) ;  /* 0x0000000103207547 */ /* 0x000fec000b800000 */
[C---:B------:R-:W-:Y:S02]  /*1060*/  ISETP.NE.AND P2, PT, R86.reuse, 0x1, PT ;  /* 0x000000015600780c */ /* 0x040fe40003f45270 */
[----:B------:R-:W-:Y:S02]  /*1070*/  ISETP.NE.AND P1, PT, R86, RZ, PT ;  /* 0x000000ff5600720c */ /* 0x000fe40003f25270 */
[C---:B------:R-:W-:Y:S02]  /*1080*/  ISETP.NE.AND P3, PT, R87.reuse, RZ, PT ;  /* 0x000000ff5700720c */ /* 0x040fe40003f65270 */
[----:B------:R-:W-:Y:S02]  /*1090*/  SEL R0, RZ, 0x2, P2 ;  /* 0x00000002ff007807 */ /* 0x000fe40001000000 */
[----:B------:R-:W-:Y:S02]  /*10a0*/  ISETP.EQ.OR P1, PT, R87, RZ, !P1 ;  /* 0x000000ff5700720c */ /* 0x000fe40004f22670 */
[----:B------:R-:W-:-:S02]  /*10b0*/  SEL R0, R0, 0x2, P3 ;  /* 0x0000000200007807 */ /* 0x000fc40001800000 */
[----:B------:R-:W-:-:S05]  /*10c0*/  SEL R2, RZ, 0x1, !P1 ;  /* 0x00000001ff027807 */ /* 0x000fca0004800000 */
[----:B------:R-:W-:Y:S02]  /*10d0*/  IMAD.IADD R0, R2, 0x1, R0 ;  /* 0x0000000102007824 */ /* 0x000fe400078e0200 */
.L_x_17:
[----:B------:R-:W-:Y:S05]  /*10e0*/  @!P0 BRA `(.L_x_18) ;  /* 0x0000000000b88947 */ /* 0x000fea0003800000 */
[----:B------:R-:W1:Y:S01]  /*10f0*/  LDC.64 R4, c[0x0][0xb18] ;  /* 0x0002c600ff047b82 */ /* 0x000e620000000a00 */
[----:B------:R-:W-:-:S07]  /*1100*/  ISETP.NE.AND P0, PT, R11, 0x1, PT ;  /* 0x000000010b00780c */ /* 0x000fce0003f05270 */
[----:B------:R-:W2:Y:S08]  /*1110*/  LDC R10, c[0x0][0xb0c] ;  /* 0x0002c300ff0a7b82 */ /* 0x000eb00000000800 */
[----:B------:R-:W3:Y:S08]  /*1120*/  LDC R13, c[0x0][0x370] ;  /* 0x0000dc00ff0d7b82 */ /* 0x000ef00000000800 */
[----:B------:R-:W4:Y:S01]  /*1130*/  LDC R12, c[0x0][0x374] ;  /* 0x0000dd00ff0c7b82 */ /* 0x000f220000000800 */
[----:B-1----:R-:W-:-:S07]  /*1140*/  ISETP.NE.AND P1, PT, R4, 0x1, PT ;  /* 0x000000010400780c */ /* 0x002fce0003f25270 */
[----:B------:R-:W3:Y:S01]  /*1150*/  LDC.64 R6, c[0x0][0xb10] ;  /* 0x0002c400ff067b82 */ /* 0x000ee20000000a00 */
[----:B--2---:R-:W-:-:S07]  /*1160*/  ISETP.NE.AND P2, PT, R10, 0x1, PT ;  /* 0x000000010a00780c */ /* 0x004fce0003f45270 */
[----:B------:R-:W1:Y:S08]  /*1170*/  LDC R8, c[0x0][0xb20] ;  /* 0x0002c800ff087b82 */ /* 0x000e700000000800 */
[----:B------:R-:W2:Y:S01]  /*1180*/  LDC.64 R2, c[0x0][0xb28] ;  /* 0x0002ca00ff027b82 */ /* 0x000ea20000000a00 */
[----:B----4-:R-:W-:-:S04]  /*1190*/  IMAD.HI.U32 R14, R12, R5, RZ ;  /* 0x000000050c0e7227 */ /* 0x010fc800078e00ff */
[----:B------:R-:W-:-:S04]  /*11a0*/  IMAD.HI.U32 R5, R20, R5, RZ ;  /* 0x0000000514057227 */ /* 0x000fc800078e00ff */
[----:B---3--:R-:W-:-:S05]  /*11b0*/  IMAD.HI.U32 R15, R13, R6, RZ ;  /* 0x000000060d0f7227 */ /* 0x008fca00078e00ff */
[-C--:B------:R-:W-:Y:S01]  /*11c0*/  @P2 SHF.R.U32.HI R13, RZ, R7.reuse, R15 ;  /* 0x00000007ff0d2219 */ /* 0x080fe2000001160f */
[C---:B------:R-:W-:Y:S01]  /*11d0*/  IMAD.HI.U32 R15, R21.reuse, R6, RZ ;  /* 0x00000006150f7227 */ /* 0x040fe200078e00ff */
[-C--:B-1----:R-:W-:Y:S02]  /*11e0*/  @P1 SHF.R.U32.HI R12, RZ, R8.reuse, R14 ;  /* 0x00000008ff0c1219 */ /* 0x082fe4000001160e */
[----:B------:R-:W-:Y:S02]  /*11f0*/  SHF.R.U32.HI R5, RZ, R8, R5 ;  /* 0x00000008ff057219 */ /* 0x000fe40000011605 */
[----:B------:R-:W-:Y:S02]  /*1200*/  SHF.R.U32.HI R15, RZ, R7, R15 ;  /* 0x00000007ff0f7219 */ /* 0x000fe4000001160f */
[----:B------:R-:W-:Y:S01]  /*1210*/  SEL R5, R20, R5, !P1 ;  /* 0x0000000514057207 */ /* 0x000fe20004800000 */
[----:B--2---:R-:W-:Y:S01]  /*1220*/  IMAD.HI.U32 R14, R12, R2, RZ ;  /* 0x000000020c0e7227 */ /* 0x004fe200078e00ff */
[----:B------:R-:W-:-:S03]  /*1230*/  SEL R15, R21, R15, !P2 ;  /* 0x0000000f150f7207 */ /* 0x000fc60005000000 */
[----:B------:R-:W-:Y:S01]  /*1240*/  IMAD.HI.U32 R6, R13, R2, RZ ;  /* 0x000000020d067227 */ /* 0x000fe200078e00ff */
[----:B------:R-:W-:-:S04]  /*1250*/  @P0 SHF.R.U32.HI R12, RZ, R3, R14 ;  /* 0x00000003ff0c0219 */ /* 0x000fc8000001160e */
[----:B------:R-:W-:Y:S01]  /*1260*/  @P0 SHF.R.U32.HI R13, RZ, R3, R6 ;  /* 0x00000003ff0d0219 */ /* 0x000fe20000011606 */
[----:B------:R-:W-:-:S04]  /*1270*/  IMAD R12, R12, R11, RZ ;  /* 0x0000000b0c0c7224 */ /* 0x000fc800078e02ff */
[----:B------:R-:W-:Y:S01]  /*1280*/  IMAD R6, R13, R11, RZ ;  /* 0x0000000b0d067224 */ /* 0x000fe200078e02ff */
[----:B------:R-:W-:-:S04]  /*1290*/  ISETP.GE.AND P1, PT, R5, R12, PT ;  /* 0x0000000c0500720c */ /* 0x000fc80003f26270 */
[----:B------:R-:W-:Y:S01]  /*12a0*/  ISETP.GE.OR P1, PT, R15, R6, P1 ;  /* 0x000000060f00720c */ /* 0x000fe20000f26670 */
[----:B------:R-:W-:-:S05]  /*12b0*/  IMAD.HI.U32 R6, R5, R2, RZ ;  /* 0x0000000205067227 */ /* 0x000fca00078e00ff */
[----:B------:R-:W-:-:S04]  /*12c0*/  SHF.R.U32.HI R6, RZ, R3, R6 ;  /* 0x00000003ff067219 */ /* 0x000fc80000011606 */
[----:B------:R-:W-:-:S03]  /*12d0*/  SEL R6, R5, R6, !P0 ;  /* 0x0000000605067207 */ /* 0x000fc60004000000 */
[----:B------:R-:W-:Y:S01]  /*12e0*/  @!P1 IMAD.HI.U32 R7, R15, R2, RZ ;  /* 0x000000020f079227 */ /* 0x000fe200078e00ff */
[----:B------:R-:W-:-:S04]  /*12f0*/  IADD3 R2, PT, PT, -R6, RZ, RZ ;  /* 0x000000ff06027210 */ /* 0x000fc80007ffe1ff */
[----:B------:R-:W-:Y:S01]  /*1300*/  @!P1 SHF.R.U32.HI R3, RZ, R3, R7 ;  /* 0x00000003ff039219 */ /* 0x000fe20000011607 */
[----:B------:R-:W-:Y:S01]  /*1310*/  IMAD R2, R11, R2, R5 ;  /* 0x000000020b027224 */ /* 0x000fe200078e0205 */
[----:B------:R-:W-:Y:S02]  /*1320*/  IADD3 R7, PT, PT, -R5, RZ, RZ ;  /* 0x000000ff05077210 */ /* 0x000fe40007ffe1ff */
[----:B------:R-:W-:-:S03]  /*1330*/  @!P1 SEL R3, R15, R3, !P0 ;  /* 0x000000030f039207 */ /* 0x000fc60004000000 */
[----:B------:R-:W-:Y:S02]  /*1340*/  IMAD R7, R4, R7, R20 ;  /* 0x0000000704077224 */ /* 0x000fe400078e0214 */
[--C-:B------:R-:W-:Y:S02]  /*1350*/  @!P1 IMAD.IADD R6, R6, 0x1, -R3.reuse ;  /* 0x0000000106069824 */ /* 0x100fe400078e0a03 */
[----:B------:R-:W-:Y:S01]  /*1360*/  @!P1 IMAD R3, R2, R13, R3 ;  /* 0x0000000d02039224 */ /* 0x000fe200078e0203 */
[----:B------:R-:W-:Y:S01]  /*1370*/  IADD3 R2, PT, PT, -R15, RZ, RZ ;  /* 0x000000ff0f027210 */ /* 0x000fe20007ffe1ff */
[----:B------:R-:W-:Y:S02]  /*1380*/  @!P1 IMAD R5, R6, R11, R15 ;  /* 0x0000000b06059224 */ /* 0x000fe400078e020f */
[----:B------:R-:W-:Y:S02]  /*1390*/  @!P1 IMAD.MOV.U32 R15, RZ, RZ, R3 ;  /* 0x000000ffff0f9224 */ /* 0x000fe400078e0003 */
[----:B------:R-:W-:-:S02]  /*13a0*/  IMAD R2, R10, R2, R21 ;  /* 0x000000020a027224 */ /* 0x000fc400078e0215 */
[----:B------:R-:W-:Y:S02]  /*13b0*/  IMAD R20, R5, R4, R7 ;  /* 0x0000000405147224 */ /* 0x000fe400078e0207 */
[----:B------:R-:W-:Y:S02]  /*13c0*/  IMAD R21, R15, R10, R2 ;  /* 0x0000000a0f157224 */ /* 0x000fe400078e0202 */
.L_x_18:
[----:B------:R-:W-:Y:S05]  /*13d0*/  BRA.U UP2, `(.L_x_19) ;  /* 0x0000000102407547 */ /* 0x000fea000b800000 */
[----:B------:R-:W1:Y:S08]  /*13e0*/  LDC.64 R4, c[0x0][0xb10] ;  /* 0x0002c400ff047b82 */ /* 0x000e700000000a00 */
[----:B------:R-:W2:Y:S08]  /*13f0*/  LDC.64 R2, c[0x0][0xb18] ;  /* 0x0002c600ff027b82 */ /* 0x000eb00000000a00 */
[----:B------:R-:W3:Y:S08]  /*1400*/  LDC R6, c[0x0][0xb20] ;  /* 0x0002c800ff067b82 */ /* 0x000ef00000000800 */
[----:B------:R-:W4:Y:S01]  /*1410*/  LDC R7, c[0x0][0xb0c] ;  /* 0x0002c300ff077b82 */ /* 0x000f220000000800 */
[----:B-1----:R-:W-:-:S05]  /*1420*/  IMAD.HI.U32 R4, R21, R4, RZ ;  /* 0x0000000415047227 */ /* 0x002fca00078e00ff */
[----:B------:R-:W-:Y:S01]  /*1430*/  SHF.R.U32.HI R4, RZ, R5, R4 ;  /* 0x00000005ff047219 */ /* 0x000fe20000011604 */
[----:B--2---:R-:W-:Y:S01]  /*1440*/  IMAD.HI.U32 R3, R20, R3, RZ ;  /* 0x0000000314037227 */ /* 0x004fe200078e00ff */
[----:B------:R-:W-:-:S04]  /*1450*/  ISETP.NE.AND P0, PT, R2, 0x1, PT ;  /* 0x000000010200780c */ /* 0x000fc80003f05270 */
[----:B---3--:R-:W-:-:S04]  /*1460*/  SHF.R.U32.HI R3, RZ, R6, R3 ;  /* 0x00000006ff037219 */ /* 0x008fc80000011603 */
[----:B------:R-:W-:Y:S02]  /*1470*/  SEL R3, R20, R3, !P0 ;  /* 0x0000000314037207 */ /* 0x000fe40004000000 */
[----:B----4-:R-:W-:-:S04]  /*1480*/  ISETP.NE.AND P1, PT, R7, 0x1, PT ;  /* 0x000000010700780c */ /* 0x010fc80003f25270 */
[----:B------:R-:W-:-:S05]  /*1490*/  SEL R4, R21, R4, !P1 ;  /* 0x0000000415047207 */ /* 0x000fca0004800000 */
[----:B------:R-:W-:Y:S02]  /*14a0*/  IMAD.IADD R5, R3, 0x1, -R4 ;  /* 0x0000000103057824 */ /* 0x000fe400078e0a04 */
[----:B------:R-:W-:Y:S02]  /*14b0*/  IMAD.IADD R3, R4, 0x1, -R3 ;  /* 0x0000000104037824 */ /* 0x000fe400078e0a03 */
[----:B------:R-:W-:Y:S02]  /*14c0*/  IMAD R21, R5, R7, R21 ;  /* 0x0000000705157224 */ /* 0x000fe400078e0215 */
[----:B------:R-:W-:Y:S02]  /*14d0*/  IMAD R20, R3, R2, R20 ;  /* 0x0000000203147224 */ /* 0x000fe400078e0214 */
.L_x_19:
[----:B------:R-:W-:Y:S05]  /*14e0*/  BRA.U !UP0, `(.L_x_20) ;  /* 0x00000001080c7547 */ /* 0x000fea000b800000 */
[----:B------:R-:W-:Y:S01]  /*14f0*/  UCGABAR_WAIT ;  /* 0x0000000000007dc7 */ /* 0x000fe20008000000 */
[----:B------:R-:W-:Y:S01]  /*1500*/  CCTL.IVALL ;  /* 0x00000000ff00798f */ /* 0x000fe20002000000 */
[----:B------:R-:W-:Y:S05]  /*1510*/  BRA `(.L_x_21) ;  /* 0x0000000000047947 */ /* 0x000fea0003800000 */
.L_x_20:
[----:B------:R-:W-:Y:S06]  /*1520*/  BAR.SYNC.DEFER_BLOCKING 0x0 ;  /* 0x0000000000007b1d */ /* 0x000fec0000010000 */
.L_x_21:
[----:B------:R-:W-:Y:S05]  /*1530*/  BRA.U UP1, `(.L_x_22) ;  /* 0x0000001101c47547 */ /* 0x000fea000b800000 */
[----:B------:R-:W1:Y:S01]  /*1540*/  LDCU UR15, c[0x0][0x38c] ;  /* 0x00007180ff0f77ac */ /* 0x000e620008000800 */
[----:B------:R-:W2:Y:S01]  /*1550*/  LDC R8, c[0x0][0x370] ;  /* 0x0000dc00ff087b82 */ /* 0x000ea20000000800 */
[----:B------:R-:W-:Y:S01]  /*1560*/  PLOP3.LUT P1, PT, PT, PT, UP4, 0x80, 0x8 ;  /* 0x000000000008781c */ /* 0x000fe20003f2f048 */
[----:B------:R-:W-:Y:S01]  /*1570*/  IMAD.MOV.U32 R15, RZ, RZ, 0x1 ;  /* 0x00000001ff0f7424 */ /* 0x000fe200078e00ff */
[----:B------:R-:W-:Y:S01]  /*1580*/  ISETP.EQ.OR P4, PT, R9, RZ, P5 ;  /* 0x000000ff0900720c */ /* 0x000fe20002f82670 */
[----:B------:R-:W-:Y:S01]  /*1590*/  IMAD.MOV.U32 R14, RZ, RZ, RZ ;  /* 0x000000ffff0e7224 */ /* 0x000fe200078e00ff */
[----:B------:R-:W-:Y:S02]  /*15a0*/  PLOP3.LUT P1, PT, P1, PT, PT, 0x8, 0x80 ;  /* 0x000000000080781c */ /* 0x000fe40000f2e170 */
[----:B------:R-:W-:Y:S01]  /*15b0*/  CS2R R12, SRZ ;  /* 0x00000000000c7805 */ /* 0x000fe2000001ff00 */
[----:B------:R-:W-:Y:S01]  /*15c0*/  IMAD.MOV.U32 R11, RZ, RZ, 0x1 ;  /* 0x00000001ff0b7424 */ /* 0x000fe200078e00ff */
[----:B------:R-:W3:Y:S01]  /*15d0*/  LDC R0, c[0x0][0x374] ;  /* 0x0000dd00ff007b82 */ /* 0x000ee20000000800 */
[----:B------:R-:W4:Y:S01]  /*15e0*/  LDCU.64 UR30, c[0x0][0x348] ;  /* 0x00006900ff1e77ac */ /* 0x000f220008000a00 */
[----:B------:R-:W-:Y:S01]  /*15f0*/  UMOV UR13, URZ ;  /* 0x000000ff000d7c82 */ /* 0x000fe20008000000 */
[----:B-1----:R-:W-:-:S04]  /*1600*/  UIADD3 UR6, UPT, UPT, UR15, 0x3f, URZ ;  /* 0x0000003f0f067890 */ /* 0x002fc8000fffe0ff */
[----:B------:R-:W-:-:S04]  /*1610*/  USHF.R.S32.HI UR22, URZ, 0x1f, UR6 ;  /* 0x0000001fff167899 */ /* 0x000fc80008011406 */
[----:B------:R-:W-:Y:S02]  /*1620*/  ULEA.HI UR22, UR22, UR6, URZ, 0x6 ;  /* 0x0000000616167291 */ /* 0x000fe4000f8f30ff */
[----:B------:R-:W-:Y:S02]  /*1630*/  UIADD3 UR6, UPT, UPT, UR15, -0x1, URZ ;  /* 0xffffffff0f067890 */ /* 0x000fe4000fffe0ff */
[----:B------:R-:W-:Y:S02]  /*1640*/  USHF.R.S32.HI UR22, URZ, 0x6, UR22 ;  /* 0x00000006ff167899 */ /* 0x000fe40008011416 */
[----:B------:R-:W-:Y:S02]  /*1650*/  UISETP.GE.U32.AND UP1, UPT, UR6, -0x7f, UPT ;  /* 0xffffff810600788c */ /* 0x000fe4000bf26070 */
[----:B------:R-:W-:Y:S02]  /*1660*/  UISETP.LT.U32.AND UP0, UPT, UR22, 0x4, UPT ;  /* 0x000000041600788c */ /* 0x000fe4000bf01070 */
[----:B------:R-:W-:-:S02]  /*1670*/  UIADD3 UR15, UPT, UPT, UR15, 0x7e, URZ ;  /* 0x0000007e0f0f7890 */ /* 0x000fc4000fffe0ff */
[----:B------:R-:W-:Y:S02]  /*1680*/  USEL UR21, UR22, 0x4, UP0 ;  /* 0x0000000416157887 */ /* 0x000fe40008000000 */
[----:B------:R-:W-:Y:S02]  /*1690*/  UISETP.NE.AND UP0, UPT, UR5, URZ, UPT ;  /* 0x000000ff0500728c */ /* 0x000fe4000bf05270 */
[----:B------:R-:W-:Y:S02]  /*16a0*/  UIADD3 UR6, UPT, UPT, UR21, -0x1, URZ ;  /* 0xffffffff15067890 */ /* 0x000fe4000fffe0ff */
[----:B------:R-:W-:Y:S02]  /*16b0*/  @UP1 UIADD3 UR6, UPT, UPT, UR21, URZ, URZ ;  /* 0x000000ff15061290 */ /* 0x000fe4000fffe0ff */
[----:B------:R-:W-:Y:S02]  /*16c0*/  USEL UR7, UR7, 0x2, UP0 ;  /* 0x0000000207077887 */ /* 0x000fe40008000000 */
[----:B------:R-:W-:-:S02]  /*16d0*/  UIADD3 UR14, UPT, UPT, UR22, -UR21, URZ ;  /* 0x80000015160e7290 */ /* 0x000fc4000fffe0ff */
[----:B--2-4-:R-:W-:-:S12]  /*16e0*/  UIADD3 UR6, UPT, UPT, UR6, 0x1, URZ ;  /* 0x0000000106067890 */ /* 0x014fd8000fffe0ff */
.L_x_42:
[----:B------:R-:W-:Y:S01]  /*16f0*/  UISETP.NE.AND UP0, UPT, UR37, URZ, UPT ;  /* 0x000000ff2500728c */ /* 0x000fe2000bf05270 */
[----:B------:R-:W1:Y:S08]  /*1700*/  S2UR UR37, SR_CgaCtaId ;  /* 0x00000000002579c3 */ /* 0x000e700000008800 */
[----:B------:R-:W-:Y:S05]  /*1710*/  BRA.U UP0, `(.L_x_23) ;  /* 0x0000000100347547 */ /* 0x000fea000b800000 */
[----:B------:R-:W2:Y:S01]  /*1720*/  S2R R2, SR_CgaCtaId ;  /* 0x0000000000027919 */ /* 0x000ea20000008800 */
[----:B------:R-:W-:-:S04]  /*1730*/  MOV R3, 0x400 ;  /* 0x0000040000037802 */ /* 0x000fc80000000f00 */
[----:B--2---:R-:W-:Y:S02]  /*1740*/  LEA R2, R2, R3, 0x18 ;  /* 0x0000000302027211 */ /* 0x004fe400078ec0ff */
[----:B------:R-:W-:-:S03]  /*1750*/  SHF.L.U32 R3, R11, 0x1f, RZ ;  /* 0x0000001f0b037819 */ /* 0x000fc600000006ff */
[----:B------:R-:W-:-:S04]  /*1760*/  IMAD R2, R12, 0x8, R2 ;  /* 0x000000080c027824 */ /* 0x000fc800078e0202 */
[----:B------:R-:W2:Y:S02]  /*1770*/  SYNCS.PHASECHK.TRANS64.TRYWAIT P0, [R2+URZ+0x100], R3 ;  /* 0x00010003020075a7 */ /* 0x000ea400080011ff */
[----:B--2---:R-:W-:Y:S05]  /*1780*/  @!P0 BRA `(.L_x_24) ;  /* 0x0000007800108947 */ /* 0x004fea0003800000 */
.L_x_138:
[----:B------:R-:W-:Y:S01]  /*1790*/  VIADD R12, R12, 0x1 ;  /* 0x000000010c0c7836 */ /* 0x000fe20000000000 */
[----:B------:R2:W-:Y:S04]  /*17a0*/  SYNCS.ARRIVE.TRANS64.A1T0 RZ, [R2+URZ+0xf0], RZ ;  /* 0x0000f0ff02ff79a7 */ /* 0x0005e800081000ff */
[----:B------:R-:W-:-:S04]  /*17b0*/  ISETP.NE.AND P0, PT, R12, 0x2, PT ;  /* 0x000000020c00780c */ /* 0x000fc80003f05270 */
[----:B------:R-:W-:Y:S02]  /*17c0*/  SEL R12, R12, RZ, P0 ;  /* 0x000000ff0c0c7207 */ /* 0x000fe40000000000 */
[----:B--2---:R-:W-:-:S04]  /*17d0*/  SEL R2, RZ, 0x1, P0 ;  /* 0x00000001ff027807 */ /* 0x004fc80000000000 */
[----:B------:R-:W-:-:S07]  /*17e0*/  LOP3.LUT R11, R11, R2, RZ, 0x3c, !PT ;  /* 0x000000020b0b7212 */ /* 0x000fce00078e3cff */
.L_x_23:
[----:B------:R-:W-:Y:S01]  /*17f0*/  UMOV UR5, 0x400 ;  /* 0x0000040000057882 */ /* 0x000fe20000000000 */
[----:B------:R-:W-:Y:S01]  /*1800*/  SHF.L.U32 R2, R15, 0x1f, RZ ;  /* 0x0000001f0f027819 */ /* 0x000fe200000006ff */
[----:B-1----:R-:W-:Y:S01]  /*1810*/  ULEA UR5, UR37, UR5, 0x18 ;  /* 0x0000000525057291 */ /* 0x002fe2000f8ec0ff */
[----:B------:R-:W-:Y:S01]  /*1820*/  R2UR UR34, R21 ;  /* 0x00000000152272ca */ /* 0x000fe200000e0000 */
[----:B------:R-:W-:Y:S01]  /*1830*/  UISETP.GE.U32.AND UP0, UPT, UR15, 0x7f, UPT ;  /* 0x0000007f0f00788c */ /* 0x000fe2000bf06070 */
[----:B------:R-:W-:Y:S01]  /*1840*/  R2UR UR11, R20 ;  /* 0x00000000140b72ca */ /* 0x000fe200000e0000 */
[----:B------:R-:W-:Y:S01]  /*1850*/  ULEA UR8, UR13, UR5, 0x3 ;  /* 0x000000050d087291 */ /* 0x000fe2000f8e18ff */
[----:B------:R-:W-:-:S08]  /*1860*/  UMOV UR23, URZ ;  /* 0x000000ff00177c82 */ /* 0x000fd00008000000 */
[----:B------:R1:W2:Y:S01]  /*1870*/  SYNCS.PHASECHK.TRANS64.TRYWAIT P0, [UR8+0x20], R2 ;  /* 0x00002002ff0075a7 */ /* 0x0002a20008001108 */
[----:B------:R-:W-:Y:S02]  /*1880*/  USHF.L.U32 UR34, UR34, 0x7, URZ ;  /* 0x0000000722227899 */ /* 0x000fe400080006ff */
[----:B------:R-:W-:Y:S01]  /*1890*/  USHF.L.U32 UR11, UR11, 0x7, URZ ;  /* 0x000000070b0b7899 */ /* 0x000fe200080006ff */
[----:B------:R-:W-:Y:S11]  /*18a0*/  BRA.U !UP0, `(.L_x_25) ;  /* 0x0000000108d87547 */ /* 0x000ff6000b800000 */
[----:B------:R-:W-:Y:S01]  /*18b0*/  UIADD3 UR18, UPT, UPT, UR34, 0x40, URZ ;  /* 0x0000004022127890 */ /* 0x000fe2000fffe0ff */
[----:B------:R-:W-:Y:S01]  /*18c0*/  UMOV UR24, URZ ;  /* 0x000000ff00187c82 */ /* 0x000fe20008000000 */
[----:B------:R-:W-:-:S10]  /*18d0*/  UMOV UR40, UR13 ;  /* 0x0000000d00287c82 */ /* 0x000fd40008000000 */
.L_x_31:
[----:B------:R-:W-:Y:S01]  /*18e0*/  ULEA UR33, UR40, UR5, 0x3 ;  /* 0x0000000528217291 */ /* 0x000fe2000f8e18ff */
[----:B--2---:R-:W-:Y:S01]  /*18f0*/  @!P5 MOV R3, 0x8000 ;  /* 0x000080000003d802 */ /* 0x004fe20000000f00 */
[----:B-12---:R-:W-:Y:S10]  /*1900*/  @P0 BRA `(.L_x_26) ;  /* 0x00000000000c0947 */ /* 0x006ff40003800000 */
[----:B------:R-:W-:-:S04]  /*1910*/  SHF.L.U32 R4, R15, 0x1f, RZ ;  /* 0x0000001f0f047819 */ /* 0x000fc800000006ff */
[----:B------:R-:W2:Y:S02]  /*1920*/  SYNCS.PHASECHK.TRANS64.TRYWAIT P0, [UR33+0x20], R4 ;  /* 0x00002004ff0075a7 */ /* 0x000ea40008001121 */
[----:B--2---:R-:W-:Y:S05]  /*1930*/  @!P0 BRA `(.L_x_27) ;  /* 0x0000007400b88947 */ /* 0x004fea0003800000 */
.L_x_26:
[----:B------:R2:W-:Y:S01]  /*1940*/  @!P5 SYNCS.ARRIVE.TRANS64 RZ, [UR33], R3 ;  /* 0x00000003ffffd9a7 */ /* 0x0005e20008000021 */
[----:B------:R-:W-:-:S04]  /*1950*/  ULOP3.LUT UR8, UR7, 0x2, URZ, 0xfc, !UPT ;  /* 0x0000000207087892 */ /* 0x000fc8000f8efcff */
[----:B------:R-:W-:-:S09]  /*1960*/  UISETP.NE.AND UP0, UPT, UR8, 0x2, UPT ;  /* 0x000000020800788c */ /* 0x000fd2000bf05270 */
[----:B------:R-:W-:Y:S05]  /*1970*/  BRA.U UP0, `(.L_x_28) ;  /* 0x0000000100047547 */ /* 0x000fea000b800000 */
[----:B------:R-:W-:Y:S05]  /*1980*/  BPT.TRAP 0x1 ;  /* 0x000000040000795c */ /* 0x000fea0000300000 */
.L_x_28:
[----:B------:R-:W-:Y:S04]  /*1990*/  BSSY.RECONVERGENT B0, `(.L_x_29) ;  /* 0x0000003000007945 */ /* 0x000fe80003800200 */
[----:B------:R-:W-:Y:S05]  /*19a0*/  @P4 BRA `(.L_x_30) ;  /* 0x0000000000044947 */ /* 0x000fea0003800000 */
[----:B------:R-:W-:Y:S05]  /*19b0*/  BPT.TRAP 0x1 ;  /* 0x000000040000795c */ /* 0x000fea0000300000 */
.L_x_30:
[----:B------:R-:W-:Y:S05]  /*19c0*/  BSYNC.RECONVERGENT B0 ;  /* 0x0000000000007941 */ /* 0x000fea0003800200 */
.L_x_29:
[----:B------:R-:W-:Y:S02]  /*19d0*/  UIADD3 UR13, UPT, UPT, UR40, 0x1, URZ ;  /* 0x00000001280d7890 */ /* 0x000fe4000fffe0ff */
[----:B------:R-:W-:Y:S02]  /*19e0*/  UIADD3 UR38, UP1, UPT, UR30, 0x80, URZ ;  /* 0x000000801e267890 */ /* 0x000fe4000ff3e0ff */
[----:B------:R-:W-:Y:S02]  /*19f0*/  UISETP.NE.AND UP0, UPT, UR13, 0x4, UPT ;  /* 0x000000040d00788c */ /* 0x000fe4000bf05270 */
[----:B------:R-:W-:Y:S02]  /*1a00*/  USHF.L.U32 UR10, UR24, 0x6, URZ ;  /* 0x00000006180a7899 */ /* 0x000fe400080006ff */
[----:B------:R-:W-:Y:S02]  /*1a10*/  USEL UR9, URZ, 0x1, UP0 ;  /* 0x00000001ff097887 */ /* 0x000fe40008000000 */
[----:B------:R-:W-:-:S02]  /*1a20*/  USEL UR13, UR13, URZ, UP0 ;  /* 0x000000ff0d0d7287 */ /* 0x000fc40008000000 */
[----:B------:R-:W-:Y:S02]  /*1a30*/  UIADD3 UR28, UP0, UPT, UR30, 0x180, URZ ;  /* 0x000001801e1c7890 */ /* 0x000fe4000ff1e0ff */
[----:B------:R-:W-:Y:S01]  /*1a40*/  ULEA UR8, UR13, UR5, 0x3 ;  /* 0x000000050d087291 */ /* 0x000fe2000f8e18ff */
[----:B------:R-:W-:Y:S01]  /*1a50*/  LOP3.LUT R15, R15, UR9, RZ, 0x3c, !PT ;  /* 0x000000090f0f7c12 */ /* 0x000fe2000f8e3cff */
[----:B------:R-:W-:Y:S02]  /*1a60*/  UIADD3.X UR39, UPT, UPT, URZ, UR31, URZ, UP1, !UPT ;  /* 0x0000001fff277290 */ /* 0x000fe40008ffe4ff */
[----:B------:R-:W-:Y:S01]  /*1a70*/  ULEA.HI UR35, UR4, UR10, URZ, 0x1a ;  /* 0x0000000a04237291 */ /* 0x000fe2000f8fd0ff */
[----:B-1----:R-:W-:Y:S01]  /*1a80*/  SHF.L.U32 R2, R15, 0x1f, RZ ;  /* 0x0000001f0f027819 */ /* 0x002fe200000006ff */
[----:B------:R-:W-:Y:S01]  /*1a90*/  UIADD3.X UR29, UPT, UPT, URZ, UR31, URZ, UP0, !UPT ;  /* 0x0000001fff1d7290 */ /* 0x000fe200087fe4ff */
[----:B------:R-:W-:Y:S02]  /*1aa0*/  UMOV UR25, 0x30000 ;  /* 0x0003000000197882 */ /* 0x000fe40000000000 */
[----:B------:R4:W1:Y:S01]  /*1ab0*/  SYNCS.PHASECHK.TRANS64.TRYWAIT P0, [UR8+0x20], R2 ;  /* 0x00002002ff0075a7 */ /* 0x0008620008001108 */
[----:B------:R-:W-:Y:S01]  /*1ac0*/  USHF.L.U32 UR8, UR40, 0xe, URZ ;  /* 0x0000000e28087899 */ /* 0x000fe200080006ff */
[----:B------:R-:W-:Y:S01]  /*1ad0*/  UMOV UR26, 0x0 ;  /* 0x00000000001a7882 */ /* 0x000fe20000000000 */
[----:B------:R-:W-:-:S02]  /*1ae0*/  UMOV UR27, 0x10000000 ;  /* 0x10000000001b7882 */ /* 0x000fc40000000000 */
[----:B------:R-:W-:Y:S02]  /*1af0*/  ULEA UR16, UR4, UR8, 0x1 ;  /* 0x0000000804107291 */ /* 0x000fe4000f8e08ff */
[----:B------:R-:W-:Y:S02]  /*1b00*/  UIADD3 UR8, UPT, UPT, UR5, 0x18400, UR8 ;  /* 0x0001840005087890 */ /* 0x000fe4000fffe008 */
[----:B------:R-:W-:Y:S01]  /*1b10*/  UIADD3 UR16, UPT, UPT, UR5, UR16, URZ ;  /* 0x0000001005107290 */ /* 0x000fe2000fffe0ff */
[----:B------:R-:W-:Y:S01]  /*1b20*/  UMOV UR17, UR33 ;  /* 0x0000002100117c82 */ /* 0x000fe20008000000 */
[----:B------:R-:W-:Y:S02]  /*1b30*/  UMOV UR20, UR36 ;  /* 0x0000002400147c82 */ /* 0x000fe40008000000 */
[----:B------:R-:W-:Y:S02]  /*1b40*/  UIADD3 UR32, UPT, UPT, UR16, 0x8400, URZ ;  /* 0x0000840010207890 */ /* 0x000fe4000fffe0ff */
[----:B------:R-:W-:Y:S01]  /*1b50*/  UIADD3 UR16, UPT, UPT, UR16, 0xa400, URZ ;  /* 0x0000a40010107890 */ /* 0x000fe2000fffe0ff */
[----:B------:R-:W-:Y:S01]  /*1b60*/  UMOV UR19, UR35 ;  /* 0x0000002300137c82 */ /* 0x000fe20008000000 */
[----:B------:R-:W-:Y:S01]  /*1b70*/  UMOV UR12, UR36 ;  /* 0x00000024000c7c82 */ /* 0x000fe20008000000 */
[----:B------:R-:W-:Y:S01]  /*1b80*/  UMOV UR9, UR33 ;  /* 0x0000002100097c82 */ /* 0x000fe20008000000 */
[----:B------:R-:W-:-:S03]  /*1b90*/  UIADD3 UR24, UPT, UPT, UR24, 0x1, URZ ;  /* 0x0000000118187890 */ /* 0x000fc6000fffe0ff */
[----:B------:R4:W-:Y:S01]  /*1ba0*/  UTMALDG.3D.MULTICAST [UR32], [UR38], UR25, desc[UR26] ;  /* 0x00001a20260073b4 */ /* 0x0009e20008011819 */
[----:B------:R-:W-:Y:S01]  /*1bb0*/  UMOV UR23, UR6 ;  /* 0x0000000600177c82 */ /* 0x000fe20008000000 */
[----:B------:R-:W-:Y:S01]  /*1bc0*/  UISETP.NE.AND UP0, UPT, UR24, UR6, UPT ;  /* 0x000000061800728c */ /* 0x000fe2000bf05270 */
[----:B------:R-:W-:Y:S01]  /*1bd0*/  UMOV UR40, UR13 ;  /* 0x0000000d00287c82 */ /* 0x000fe20008000000 */
[----:B------:R4:W-:Y:S01]  /*1be0*/  UTMALDG.3D.MULTICAST [UR16], [UR38], UR25, desc[UR26] ;  /* 0x00001a10260073b4 */ /* 0x0009e20008011819 */
[----:B------:R4:W-:Y:S06]  /*1bf0*/  UTMALDG.3D [UR8], [UR28], desc[UR26] ;  /* 0x00001a081c0075b4 */ /* 0x0009ec0008011000 */
[----:B----4-:R-:W-:Y:S05]  /*1c00*/  BRA.U UP0, `(.L_x_31) ;  /* 0xfffffffd00347547 */ /* 0x010fea000b83ffff */
.L_x_25:
[----:B------:R-:W-:Y:S01]  /*1c10*/  ULEA UR8, UR13, UR5, 0x3 ;  /* 0x000000050d087291 */ /* 0x000fe2000f8e18ff */
[----:B-1----:R-:W-:Y:S01]  /*1c20*/  SHF.L.U32 R2, R15, 0x1f, RZ ;  /* 0x0000001f0f027819 */ /* 0x002fe200000006ff */
[----:B------:R-:W-:Y:S01]  /*1c30*/  @!P1 SYNCS.ARRIVE.TRANS64.A1T0 RZ, [UR5+0x88], RZ ;  /* 0x000088ffffff99a7 */ /* 0x000fe20008100005 */
[----:B------:R-:W-:-:S06]  /*1c40*/  UISETP.GT.AND UP0, UPT, UR22, UR21, UPT ;  /* 0x000000151600728c */ /* 0x000fcc000bf04270 */
[----:B--2---:R1:W2:Y:S03]  /*1c50*/  SYNCS.PHASECHK.TRANS64.TRYWAIT P0, [UR8+0x20], R2 ;  /* 0x00002002ff0075a7 */ /* 0x0042a60008001108 */
[----:B------:R-:W-:Y:S05]  /*1c60*/  BRA.U !UP0, `(.L_x_32) ;  /* 0x0000000108dc7547 */ /* 0x000fea000b800000 */
[----:B------:R-:W-:Y:S02]  /*1c70*/  UIADD3 UR32, UPT, UPT, UR14, UR23, URZ ;  /* 0x000000170e207290 */ /* 0x000fe4000fffe0ff */
[----:B------:R-:W-:Y:S01]  /*1c80*/  UIADD3 UR18, UPT, UPT, UR34, 0x40, URZ ;  /* 0x0000004022127890 */ /* 0x000fe2000fffe0ff */
[----:B------:R-:W-:-:S11]  /*1c90*/  UMOV UR33, UR13 ;  /* 0x0000000d00217c82 */ /* 0x000fd60008000000 */
.L_x_38:
[----:B------:R-:W-:Y:S01]  /*1ca0*/  ULEA UR25, UR33, UR5, 0x3 ;  /* 0x0000000521197291 */ /* 0x000fe2000f8e18ff */
[----:B--2---:R-:W-:Y:S01]  /*1cb0*/  @!P5 MOV R3, 0x8000 ;  /* 0x000080000003d802 */ /* 0x004fe20000000f00 */
[----:B-12---:R-:W-:Y:S10]  /*1cc0*/  @P0 BRA `(.L_x_33) ;  /* 0x00000000000c0947 */ /* 0x006ff40003800000 */
[----:B------:R-:W-:-:S04]  /*1cd0*/  SHF.L.U32 R4, R15, 0x1f, RZ ;  /* 0x0000001f0f047819 */ /* 0x000fc800000006ff */
[----:B------:R-:W2:Y:S02]  /*1ce0*/  SYNCS.PHASECHK.TRANS64.TRYWAIT P0, [UR25+0x20], R4 ;  /* 0x00002004ff0075a7 */ /* 0x000ea40008001119 */
[----:B--2---:R-:W-:Y:S05]  /*1cf0*/  @!P0 BRA `(.L_x_34) ;  /* 0x0000007000e08947 */ /* 0x004fea0003800000 */
.L_x_33:
[----:B------:R2:W-:Y:S01]  /*1d00*/  @!P5 SYNCS.ARRIVE.TRANS64 RZ, [UR25], R3 ;  /* 0x00000003ffffd9a7 */ /* 0x0005e20008000019 */
[----:B------:R-:W-:-:S04]  /*1d10*/  ULOP3.LUT UR8, UR7, 0x2, URZ, 0xfc, !UPT ;  /* 0x0000000207087892 */ /* 0x000fc8000f8efcff */
[----:B------:R-:W-:-:S09]  /*1d20*/  UISETP.NE.AND UP0, UPT, UR8, 0x2, UPT ;  /* 0x000000020800788c */ /* 0x000fd2000bf05270 */
[----:B------:R-:W-:Y:S05]  /*1d30*/  BRA.U UP0, `(.L_x_35) ;  /* 0x0000000100047547 */ /* 0x000fea000b800000 */
[----:B------:R-:W-:Y:S05]  /*1d40*/  BPT.TRAP 0x1 ;  /* 0x000000040000795c */ /* 0x000fea0000300000 */
.L_x_35:
[----:B------:R-:W-:Y:S04]  /*1d50*/  BSSY.RECONVERGENT B0, `(.L_x_36) ;  /* 0x0000003000007945 */ /* 0x000fe80003800200 */
[----:B------:R-:W-:Y:S05]  /*1d60*/  @P4 BRA `(.L_x_37) ;  /* 0x0000000000044947 */ /* 0x000fea0003800000 */
[----:B------:R-:W-:Y:S05]  /*1d70*/  BPT.TRAP 0x1 ;  /* 0x000000040000795c */ /* 0x000fea0000300000 */
.L_x_37:
[----:B------:R-:W-:Y:S05]  /*1d80*/  BSYNC.RECONVERGENT B0 ;  /* 0x0000000000007941 */ /* 0x000fea0003800200 */
.L_x_36:
        /* <DEDUP_REMOVED lines=28> */
[----:B------:R-:W-:Y:S01]  /*1f50*/  UMOV UR12, UR36 ;  /* 0x00000024000c7c82 */ /* 0x000fe20008000000 */
[----:B------:R-:W-:-:S02]  /*1f60*/  UMOV UR9, UR25 ;  /* 0x0000001900097c82 */ /* 0x000fc40008000000 */
[----:B------:R4:W-:Y:S01]  /*1f70*/  UTMALDG.3D.MULTICAST [UR24], [UR42], UR29, desc[UR38] ;  /* 0x000026182a0073b4 */ /* 0x0009e2000801181d */
[----:B------:R-:W-:Y:S01]  /*1f80*/  UIADD3 UR23, UPT, UPT, UR23, 0x1, URZ ;  /* 0x0000000117177890 */ /* 0x000fe2000fffe0ff */
[----:B------:R-:W-:-:S03]  /*1f90*/  UMOV UR33, UR13 ;  /* 0x0000000d00217c82 */ /* 0x000fc60008000000 */
[----:B------:R-:W-:Y:S01]  /*1fa0*/  UISETP.NE.AND UP0, UPT, UR23, UR32, UPT ;  /* 0x000000201700728c */ /* 0x000fe2000bf05270 */
[----:B------:R4:W-:Y:S01]  /*1fb0*/  UTMALDG.3D.MULTICAST [UR16], [UR42], UR29, desc[UR38] ;  /* 0x000026102a0073b4 */ /* 0x0009e2000801181d */
[----:B------:R4:W-:Y:S07]  /*1fc0*/  UTMALDG.3D [UR8], [UR40], desc[UR38] ;  /* 0x00002608280075b4 */ /* 0x0009ee0008011000 */
[----:B----4-:R-:W-:Y:S05]  /*1fd0*/  BRA.U UP0, `(.L_x_38) ;  /* 0xfffffffd00307547 */ /* 0x010fea000b83ffff */
.L_x_32:
[C---:B-1----:R-:W-:Y:S01]  /*1fe0*/  LEA R2, R14.reuse, UR5, 0x3 ;  /* 0x000000050e027c11 */ /* 0x042fe2000f8e18ff */
[----:B------:R-:W-:Y:S01]  /*1ff0*/  NOP ;  /* 0x0000000000007918 */ /* 0x000fe20000000000 */
[----:B--2---:R-:W-:Y:S02]  /*2000*/  SHF.L.U32 R3, R13, 0x1f, RZ ;  /* 0x0000001f0d037819 */ /* 0x004fe400000006ff */
[----:B------:R-:W-:Y:S02]  /*2010*/  LEA R4, R14, UR5, 0x4 ;  /* 0x000000050e047c11 */ /* 0x000fe4000f8e20ff */
[----:B------:R-:W1:Y:S02]  /*2020*/  SYNCS.PHASECHK.TRANS64.TRYWAIT P0, [R2+URZ+0x90], R3 ;  /* 0x00009003020075a7 */ /* 0x000e6400080011ff */
[----:B-1----:R-:W-:Y:S05]  /*2030*/  @!P0 BRA `(.L_x_39) ;  /* 0x0000007000288947 */ /* 0x002fea0003800000 */
.L_x_141:
[----:B------:R-:W2:Y:S01]  /*2040*/  LDS.128 R4, [R4+0x120] ;  /* 0x0001200004047984 */ /* 0x000ea20000000c00 */
[----:B------:R-:W-:Y:S01]  /*2050*/  ISETP.GE.AND P0, PT, R40, 0x1, PT ;  /* 0x000000012800780c */ /* 0x000fe20003f06270 */
[----:B-1----:R-:W-:Y:S01]  /*2060*/  VIADD R2, R2, 0xa0 ;  /* 0x000000a002027836 */ /* 0x002fe20000000000 */
[----:B------:R-:W-:Y:S01]  /*2070*/  @!PT LDS RZ, [RZ] ;  /* 0x00000000fffff984 */ /* 0x000fe20000000800 */
[----:B------:R-:W-:Y:S01]  /*2080*/  @!PT LDS RZ, [RZ] ;  /* 0x00000000fffff984 */ /* 0x000fe20000000800 */
[----:B------:R-:W-:Y:S01]  /*2090*/  @!PT LDS RZ, [RZ] ;  /* 0x00000000fffff984 */ /* 0x000fe20000000800 */
[----:B------:R-:W-:Y:S01]  /*20a0*/  @!PT LDS RZ, [RZ] ;  /* 0x00000000fffff984 */ /* 0x000fe20000000800 */
[----:B------:R1:W-:Y:S06]  /*20b0*/  MEMBAR.ALL.CTA ;  /* 0x0000000000007992 */ /* 0x0003ec0000008000 */
[----:B-1----:R-:W1:Y:S01]  /*20c0*/  FENCE.VIEW.ASYNC.S ;  /* 0x00000000000073c6 */ /* 0x002e620000000000 */
[----:B------:R-:W-:-:S04]  /*20d0*/  PRMT R2, RZ, 0x654, R2 ;  /* 0x00000654ff027816 */ /* 0x000fc80000000002 */
[----:B-1----:R1:W-:Y:S01]  /*20e0*/  SYNCS.ARRIVE.TRANS64.RED.A1T0 RZ, [R2+URZ], RZ ;  /* 0x000000ff02ff79a7 */ /* 0x0023e200081004ff */
[----:B--2---:R-:W-:-:S13]  /*20f0*/  LOP3.LUT P2, RZ, R6, 0x1, RZ, 0xc0, !PT ;  /* 0x0000000106ff7812 */ /* 0x004fda000784c0ff */
[----:B------:R-:W-:Y:S01]  /*2100*/  @P2 SHF.R.U32.HI R3, RZ, 0x10, R5 ;  /* 0x00000010ff032819 */ /* 0x000fe20000011605 */
[----:B------:R-:W-:Y:S01]  /*2110*/  VOTEU.ANY UP0, P2 ;  /* 0x0000000000ff7886 */ /* 0x000fe20001000100 */
[----:B------:R-:W-:Y:S02]  /*2120*/  @P2 MOV R10, R4 ;  /* 0x00000004000a2202 */ /* 0x000fe40000000f00 */
[----:B------:R-:W-:Y:S02]  /*2130*/  @P2 R2UR.BROADCAST UR8, R3 ;  /* 0x00000000030822ca */ /* 0x000fe400008e0000 */
[----:B------:R-:W-:-:S11]  /*2140*/  @P2 LOP3.LUT R9, R5, 0xffff, RZ, 0xc0, !PT ;  /* 0x0000ffff05092812 */ /* 0x000fd600078ec0ff */
[----:B------:R-:W-:Y:S01]  /*2150*/  @UP0 UMOV UR36, UR8 ;  /* 0x0000000800240c82 */ /* 0x000fe20008000000 */
[----:B-1----:R-:W-:Y:S05]  /*2160*/  @!P0 BRA `(.L_x_40) ;  /* 0x0000000000b88947 */ /* 0x002fea0003800000 */
[----:B------:R-:W3:Y:S01]  /*2170*/  LDC.64 R4, c[0x0][0xb18] ;  /* 0x0002c600ff047b82 */ /* 0x000ee20000000a00 */
[----:B------:R-:W-:-:S07]  /*2180*/  ISETP.NE.AND P3, PT, R40, 0x1, PT ;  /* 0x000000012800780c */ /* 0x000fce0003f65270 */
[----:B------:R-:W1:Y:S08]  /*2190*/  LDC.64 R6, c[0x0][0xb10] ;  /* 0x0002c400ff067b82 */ /* 0x000e700000000a00 */
[----:B------:R-:W2:Y:S08]  /*21a0*/  LDC R16, c[0x0][0xb20] ;  /* 0x0002c800ff107b82 */ /* 0x000eb00000000800 */
[----:B------:R-:W4:Y:S01]  /*21b0*/  LDC R17, c[0x0][0xb0c] ;  /* 0x0002c300ff117b82 */ /* 0x000f220000000800 */
[----:B---3--:R-:W-:Y:S01]  /*21c0*/  IMAD.HI.U32 R19, R0, R5, RZ ;  /* 0x0000000500137227 */ /* 0x008fe200078e00ff */
[----:B------:R-:W-:-:S03]  /*21d0*/  ISETP.NE.AND P0, PT, R4, 0x1, PT ;  /* 0x000000010400780c */ /* 0x000fc60003f05270 */
[----:B------:R-:W-:-:S03]  /*21e0*/  IMAD.HI.U32 R5, R9, R5, RZ ;  /* 0x0000000509057227 */ /* 0x000fc600078e00ff */
[----:B------:R-:W3:Y:S01]  /*21f0*/  LDC.64 R2, c[0x0][0xb28] ;  /* 0x0002ca00ff027b82 */ /* 0x000ee20000000a00 */
[----:B-1----:R-:W-:-:S04]  /*2200*/  IMAD.HI.U32 R20, R8, R6, RZ ;  /* 0x0000000608147227 */ /* 0x002fc800078e00ff */
[----:B------:R-:W-:Y:S01]  /*2210*/  IMAD.HI.U32 R21, R10, R6, RZ ;  /* 0x000000060a157227 */ /* 0x000fe200078e00ff */
[----:B------:R-:W-:Y:S02]  /*2220*/  SHF.R.U32.HI R20, RZ, R7, R20 ;  /* 0x00000007ff147219 */ /* 0x000fe40000011614 */
[-C--:B--2---:R-:W-:Y:S02]  /*2230*/  SHF.R.U32.HI R19, RZ, R16.reuse, R19 ;  /* 0x00000010ff137219 */ /* 0x084fe40000011613 */
[----:B------:R-:W-:Y:S02]  /*2240*/  SHF.R.U32.HI R5, RZ, R16, R5 ;  /* 0x00000010ff057219 */ /* 0x000fe40000011605 */
[----:B------:R-:W-:Y:S02]  /*2250*/  SEL R19, R0, R19, !P0 ;  /* 0x0000001300137207 */ /* 0x000fe40004000000 */
[----:B------:R-:W-:Y:S02]  /*2260*/  SHF.R.U32.HI R21, RZ, R7, R21 ;  /* 0x00000007ff157219 */ /* 0x000fe40000011615 */
[----:B----4-:R-:W-:-:S02]  /*2270*/  ISETP.NE.AND P1, PT, R17, 0x1, PT ;  /* 0x000000011100780c */ /* 0x010fc40003f25270 */
[----:B------:R-:W-:Y:S02]  /*2280*/  SEL R5, R9, R5, !P0 ;  /* 0x0000000509057207 */ /* 0x000fe40004000000 */
[----:B------:R-:W-:Y:S02]  /*2290*/  SEL R20, R8, R20, !P1 ;  /* 0x0000001408147207 */ /* 0x000fe40004800000 */
[----:B------:R-:W-:Y:S01]  /*22a0*/  SEL R21, R10, R21, !P1 ;  /* 0x000000150a157207 */ /* 0x000fe20004800000 */
[----:B---3--:R-:W-:-:S04]  /*22b0*/  IMAD.HI.U32 R18, R19, R2, RZ ;  /* 0x0000000213127227 */ /* 0x008fc800078e00ff */
        /* <DEDUP_REMOVED lines=10> */
[----:B------:R-:W-:-:S04]  /*2360*/  @!P0 IMAD.HI.U32 R7, R21, R2, RZ ;  /* 0x0000000215078227 */ /* 0x000fc800078e00ff */
[----:B------:R-:W-:Y:S01]  /*2370*/  IMAD.MOV R2, RZ, RZ, -R6 ;  /* 0x000000ffff027224 */ /* 0x000fe200078e0a06 */
[----:B------:R-:W-:Y:S02]  /*2380*/  @!P0 SHF.R.U32.HI R3, RZ, R3, R7 ;  /* 0x00000003ff038219 */ /* 0x000fe40000011607 */
[----:B------:R-:W-:Y:S01]  /*2390*/  IADD3 R7, PT, PT, -R5, RZ, RZ ;  /* 0x000000ff05077210 */ /* 0x000fe20007ffe1ff */
[----:B------:R-:W-:Y:S01]  /*23a0*/  IMAD R2, R40, R2, R5 ;  /* 0x0000000228027224 */ /* 0x000fe200078e0205 */
        /* <DEDUP_REMOVED lines=10> */
.L_x_40:
[----:B------:R-:W1:Y:S02]  /*2450*/  LDCU UR8, c[0x0][0xb30] ;  /* 0x00016600ff0877ac */ /* 0x000e640008000800 */
[----:B-1----:R-:W-:-:S09]  /*2460*/  UISETP.NE.AND UP0, UPT, UR8, 0x1, UPT ;  /* 0x000000010800788c */ /* 0x002fd2000bf05270 */
[----:B------:R-:W-:Y:S05]  /*2470*/  BRA.U UP0, `(.L_x_41) ;  /* 0x0000000100407547 */ /* 0x000fea000b800000 */
[----:B------:R-:W1:Y:S08]  /*2480*/  LDC.64 R4, c[0x0][0xb10] ;  /* 0x0002c400ff047b82 */ /* 0x000e700000000a00 */
[----:B------:R-:W2:Y:S08]  /*2490*/  LDC.64 R2, c[0x0][0xb18] ;  /* 0x0002c600ff027b82 */ /* 0x000eb00000000a00 */
[----:B------:R-:W4:Y:S08]  /*24a0*/  LDC R6, c[0x0][0xb20] ;  /* 0x0002c800ff067b82 */ /* 0x000f300000000800 */
[----:B------:R-:W3:Y:S01]  /*24b0*/  LDC R7, c[0x0][0xb0c] ;  /* 0x0002c300ff077b82 */ /* 0x000ee20000000800 */
[----:B-1----:R-:W-:-:S05]  /*24c0*/  IMAD.HI.U32 R4, R10, R4, RZ ;  /* 0x000000040a047227 */ /* 0x002fca00078e00ff */
[----:B------:R-:W-:Y:S01]  /*24d0*/  SHF.R.U32.HI R4, RZ, R5, R4 ;  /* 0x00000005ff047219 */ /* 0x000fe20000011604 */
[----:B--2---:R-:W-:Y:S01]  /*24e0*/  IMAD.HI.U32 R3, R9, R3, RZ ;  /* 0x0000000309037227 */ /* 0x004fe200078e00ff */
[----:B------:R-:W-:-:S04]  /*24f0*/  ISETP.NE.AND P0, PT, R2, 0x1, PT ;  /* 0x000000010200780c */ /* 0x000fc80003f05270 */
[----:B----4-:R-:W-:-:S04]  /*2500*/  SHF.R.U32.HI R3, RZ, R6, R3 ;  /* 0x00000006ff037219 */ /* 0x010fc80000011603 */
[----:B------:R-:W-:Y:S02]  /*2510*/  SEL R3, R9, R3, !P0 ;  /* 0x0000000309037207 */ /* 0x000fe40004000000 */
[----:B---3--:R-:W-:-:S04]  /*2520*/  ISETP.NE.AND P1, PT, R7, 0x1, PT ;  /* 0x000000010700780c */ /* 0x008fc80003f25270 */
[----:B------:R-:W-:-:S05]  /*2530*/  SEL R4, R10, R4, !P1 ;  /* 0x000000040a047207 */ /* 0x000fca0004800000 */
[----:B------:R-:W-:Y:S02]  /*2540*/  IMAD.IADD R5, R3, 0x1, -R4 ;  /* 0x0000000103057824 */ /* 0x000fe400078e0a04 */
[----:B------:R-:W-:Y:S02]  /*2550*/  IMAD.IADD R3, R4, 0x1, -R3 ;  /* 0x0000000104037824 */ /* 0x000fe400078e0a03 */
[----:B------:R-:W-:Y:S02]  /*2560*/  IMAD R10, R5, R7, R10 ;  /* 0x00000007050a7224 */ /* 0x000fe400078e020a */
[----:B------:R-:W-:-:S07]  /*2570*/  IMAD R9, R3, R2, R9 ;  /* 0x0000000203097224 */ /* 0x000fce00078e0209 */
.L_x_41:
[----:B------:R-:W-:Y:S01]  /*2580*/  VIADD R14, R14, 0x1 ;  /* 0x000000010e0e7836 */ /* 0x000fe20000000000 */
[----:B------:R-:W-:Y:S01]  /*2590*/  PLOP3.LUT P1, PT, PT, PT, PT, 0x80, 0x8 ;  /* 0x000000000008781c */ /* 0x000fe20003f2f070 */
[----:B------:R-:W-:Y:S02]  /*25a0*/  IMAD.IADD R21, R10, 0x1, R87 ;  /* 0x000000010a157824 */ /* 0x000fe400078e0257 */
[----:B------:R-:W-:Y:S01]  /*25b0*/  IMAD.IADD R20, R9, 0x1, R86 ;  /* 0x0000000109147824 */ /* 0x000fe200078e0256 */
[----:B------:R-:W-:-:S04]  /*25c0*/  ISETP.NE.AND P0, PT, R14, 0x2, PT ;  /* 0x000000020e00780c */ /* 0x000fc80003f05270 */
[----:B------:R-:W-:Y:S02]  /*25d0*/  SEL R2, RZ, 0x1, P0 ;  /* 0x00000001ff027807 */ /* 0x000fe40000000000 */
[----:B------:R-:W-:Y:S02]  /*25e0*/  SEL R14, R14, RZ, P0 ;  /* 0x000000ff0e0e7207 */ /* 0x000fe40000000000 */
[----:B------:R-:W-:Y:S01]  /*25f0*/  LOP3.LUT R13, R13, R2, RZ, 0x3c, !PT ;  /* 0x000000020d0d7212 */ /* 0x000fe200078e3cff */
[----:B------:R-:W-:Y:S06]  /*2600*/  @P2 BRA `(.L_x_42) ;  /* 0xfffffff000382947 */ /* 0x000fec000383ffff */
[----:B------:R-:W-:Y:S01]  /*2610*/  UIADD3 UR5, UPT, UPT, UR5, 0x20, URZ ;  /* 0x0000002005057890 */ /* 0x000fe2000fffe0ff */
[----:B------:R-:W-:-:S03]  /*2620*/  SHF.L.U32 R2, R15, 0x1f, RZ ;  /* 0x0000001f0f027819 */ /* 0x000fc600000006ff */
[----:B------:R-:W-:-:S09]  /*2630*/  ULEA UR4, UR13, UR5, 0x3 ;  /* 0x000000050d047291 */ /* 0x000fd2000f8e18ff */
[----:B------:R-:W1:Y:S02]  /*2640*/  SYNCS.PHASECHK.TRANS64.TRYWAIT P0, [UR4], R2 ;  /* 0x00000002ff0075a7 */ /* 0x000e640008001104 */
[----:B-1----:R-:W-:Y:S05]  /*2650*/  @!P0 BRA `(.L_x_43) ;  /* 0x0000006800b48947 */ /* 0x002fea0003800000 */
.L_x_143:
[----:B------:R-:W-:-:S04]  /*2660*/  UIADD3 UR6, UPT, UPT, UR13, 0x1, URZ ;  /* 0x000000010d067890 */ /* 0x000fc8000fffe0ff */
[----:B------:R-:W-:-:S04]  /*2670*/  UISETP.NE.AND UP0, UPT, UR6, 0x4, UPT ;  /* 0x000000040600788c */ /* 0x000fc8000bf05270 */
[----:B------:R-:W-:Y:S02]  /*2680*/  USEL UR7, URZ, 0x1, UP0 ;  /* 0x00000001ff077887 */ /* 0x000fe40008000000 */
[----:B------:R-:W-:-:S04]  /*2690*/  USEL UR6, UR6, URZ, UP0 ;  /* 0x000000ff06067287 */ /* 0x000fc80008000000 */
[----:B------:R-:W-:Y:S01]  /*26a0*/  ULEA UR4, UR6, UR5, 0x3 ;  /* 0x0000000506047291 */ /* 0x000fe2000f8e18ff */
[----:B-1----:R-:W-:-:S04]  /*26b0*/  LOP3.LUT R2, R15, UR7, RZ, 0x3c, !PT ;  /* 0x000000070f027c12 */ /* 0x002fc8000f8e3cff */
[----:B------:R-:W-:-:S04]  /*26c0*/  SHF.L.U32 R3, R2, 0x1f, RZ ;  /* 0x0000001f02037819 */ /* 0x000fc800000006ff */
[----:B------:R-:W1:Y:S02]  /*26d0*/  SYNCS.PHASECHK.TRANS64.TRYWAIT P0, [UR4], R3 ;  /* 0x00000003ff0075a7 */ /* 0x000e640008001104 */
[----:B-1----:R-:W-:Y:S05]  /*26e0*/  @!P0 BRA `(.L_x_44) ;  /* 0x0000006800a88947 */ /* 0x002fea0003800000 */
.L_x_145:
[----:B------:R-:W-:-:S04]  /*26f0*/  UIADD3 UR6, UPT, UPT, UR6, 0x1, URZ ;  /* 0x0000000106067890 */ /* 0x000fc8000fffe0ff */
[----:B------:R-:W-:-:S04]  /*2700*/  UISETP.NE.AND UP0, UPT, UR6, 0x4, UPT ;  /* 0x000000040600788c */ /* 0x000fc8000bf05270 */
[----:B------:R-:W-:Y:S02]  /*2710*/  USEL UR7, URZ, 0x1, UP0 ;  /* 0x00000001ff077887 */ /* 0x000fe40008000000 */
[----:B------:R-:W-:-:S04]  /*2720*/  USEL UR6, UR6, URZ, UP0 ;  /* 0x000000ff06067287 */ /* 0x000fc80008000000 */
[----:B------:R-:W-:Y:S01]  /*2730*/  ULEA UR4, UR6, UR5, 0x3 ;  /* 0x0000000506047291 */ /* 0x000fe2000f8e18ff */
[----:B------:R-:W-:-:S04]  /*2740*/  LOP3.LUT R2, R2, UR7, RZ, 0x3c, !PT ;  /* 0x0000000702027c12 */ /* 0x000fc8000f8e3cff */
[----:B-1----:R-:W-:-:S04]  /*2750*/  SHF.L.U32 R3, R2, 0x1f, RZ ;  /* 0x0000001f02037819 */ /* 0x002fc800000006ff */
[----:B------:R-:W1:Y:S02]  /*2760*/  SYNCS.PHASECHK.TRANS64.TRYWAIT P0, [UR4], R3 ;  /* 0x00000003ff0075a7 */ /* 0x000e640008001104 */
[----:B-1----:R-:W-:Y:S05]  /*2770*/  @!P0 BRA `(.L_x_45) ;  /* 0x00000068009c8947 */ /* 0x002fea0003800000 */
.L_x_147:
[----:B------:R-:W-:-:S04]  /*2780*/  UIADD3 UR6, UPT, UPT, UR6, 0x1, URZ ;  /* 0x0000000106067890 */ /* 0x000fc8000fffe0ff */
[----:B------:R-:W-:-:S04]  /*2790*/  UISETP.NE.AND UP0, UPT, UR6, 0x4, UPT ;  /* 0x000000040600788c */ /* 0x000fc8000bf05270 */
[----:B------:R-:W-:Y:S02]  /*27a0*/  USEL UR4, URZ, 0x1, UP0 ;  /* 0x00000001ff047887 */ /* 0x000fe40008000000 */
[----:B------:R-:W-:-:S04]  /*27b0*/  USEL UR6, UR6, URZ, UP0 ;  /* 0x000000ff06067287 */ /* 0x000fc80008000000 */
[----:B------:R-:W-:Y:S01]  /*27c0*/  ULEA UR6, UR6, UR5, 0x3 ;  /* 0x0000000506067291 */ /* 0x000fe2000f8e18ff */
[----:B------:R-:W-:-:S04]  /*27d0*/  LOP3.LUT R2, R2, UR4, RZ, 0x3c, !PT ;  /* 0x0000000402027c12 */ /* 0x000fc8000f8e3cff */
[----:B------:R-:W-:Y:S01]  /*27e0*/  SHF.L.U32 R2, R2, 0x1f, RZ ;  /* 0x0000001f02027819 */ /* 0x000fe200000006ff */
[----:B-1-3--:R-:W-:-:S07]  /*27f0*/  IMAD.U32 R0, RZ, RZ, UR6 ;  /* 0x00000006ff007e24 */ /* 0x00afce000f8e00ff */
.L_x_46:
[----:B-1----:R1:W2:Y:S02]  /*2800*/  SYNCS.PHASECHK.TRANS64.TRYWAIT P0, [R0+URZ], R2 ;  /* 0x00000002000075a7 */ /* 0x0022a400080011ff */
[----:B--2---:R-:W-:Y:S05]  /*2810*/  @!P0 NANOSLEEP.SYNCS 0x989680 ;  /* 0x009896800000895d */ /* 0x004fea0003900000 */
[----:B------:R-:W2:Y:S02]  /*2820*/  @!P0 SYNCS.PHASECHK.TRANS64 P0, [R0+URZ], R2 ;  /* 0x00000002000085a7 */ /* 0x000ea400080010ff */
[----:B--2---:R-:W-:Y:S05]  /*2830*/  @P0 EXIT ;  /* 0x000000000000094d */ /* 0x004fea0003800000 */
[----:B------:R-:W-:Y:S05]  /*2840*/  BRA `(.L_x_46) ;  /* 0xfffffffc00ec7947 */ /* 0x000fea000383ffff */
.L_x_22:
[----:B------:R-:W-:-:S04]  /*2850*/  UISETP.NE.AND UP0, UPT, UR37, URZ, UPT ;  /* 0x000000ff2500728c */ /* 0x000fc8000bf05270 */
[----:B------:R-:W-:-:S09]  /*2860*/  UISETP.NE.OR UP0, UPT, UR5, 0x1, UP0 ;  /* 0x000000010500788c */ /* 0x000fd20008705670 */
[----:B------:R-:W-:Y:S05]  /*2870*/  BRA.U UP0, `(.L_x_47) ;  /* 0x00000005004c7547 */ /* 0x000fea000b800000 */
[----:B------:R-:W-:Y:S01]  /*2880*/  HFMA2 R3, -RZ, RZ, 0, 0 ;  /* 0x00000000ff037431 */ /* 0x000fe200000001ff */
[----:B------:R-:W-:Y:S01]  /*2890*/  ISETP.GE.U32.AND P2, PT, R9, 0x2, PT ;  /* 0x000000020900780c */ /* 0x000fe20003f46070 */
[----:B------:R-:W-:Y:S01]  /*28a0*/  IMAD.MOV.U32 R12, RZ, RZ, 0x1 ;  /* 0x00000001ff0c7424 */ /* 0x000fe200078e00ff */
[----:B------:R-:W-:Y:S01]  /*28b0*/  CS2R R10, SRZ ;  /* 0x00000000000a7805 */ /* 0x000fe2000001ff00 */
[----:B------:R-:W-:Y:S01]  /*28c0*/  IMAD.MOV.U32 R8, RZ, RZ, RZ ;  /* 0x000000ffff087224 */ /* 0x000fe200078e00ff */
[----:B------:R-:W-:Y:S01]  /*28d0*/  UMOV UR4, 0x400 ;  /* 0x0000040000047882 */ /* 0x000fe20000000000 */
[----:B------:R-:W-:Y:S01]  /*28e0*/  UMOV UR6, URZ ;  /* 0x000000ff00067c82 */ /* 0x000fe20008000000 */
[----:B------:R-:W-:-:S12]  /*28f0*/  ULEA UR37, UR37, UR4, 0x18 ;  /* 0x0000000425257291 */ /* 0x000fd8000f8ec0ff */
.L_x_51:
[----:B------:R-:W-:Y:S02]  /*2900*/  LEA R0, R3, UR37, 0x3 ;  /* 0x0000002503007c11 */ /* 0x000fe4000f8e18ff */
[----:B------:R-:W-:-:S03]  /*2910*/  SHF.L.U32 R4, R8, 0x1f, RZ ;  /* 0x0000001f08047819 */ /* 0x000fc600000006ff */
[----:B------:R-:W-:Y:S01]  /*2920*/  VIADD R5, R0, 0x100 ;  /* 0x0000010000057836 */ /* 0x000fe20000000000 */
[----:B------:R-:W1:Y:S02]  /*2930*/  SYNCS.PHASECHK.TRANS64.TRYWAIT P0, [R0+URZ+0xf0], R4 ;  /* 0x0000f004000075a7 */ /* 0x000e6400080011ff */
[----:B-1----:R-:W-:Y:S05]  /*2940*/  @!P0 BRA `(.L_x_48) ;  /* 0x0000006800408947 */ /* 0x002fea0003800000 */
.L_x_148:
[----:B------:R-:W-:Y:S01]  /*2950*/  ULEA UR5, UR6, UR37, 0x3 ;  /* 0x0000002506057291 */ /* 0x000fe2000f8e18ff */
[----:B-1----:R-:W-:Y:S01]  /*2960*/  PRMT R0, RZ, 0x654, R5 ;  /* 0x00000654ff007816 */ /* 0x002fe20000000005 */
[----:B------:R-:W-:Y:S01]  /*2970*/  @!P2 IMAD.MOV.U32 R4, RZ, RZ, 0x10 ;  /* 0x00000010ff04a424 */ /* 0x000fe200078e00ff */
[----:B------:R-:W-:Y:S01]  /*2980*/  SHF.L.U32 R5, R12, 0x1f, RZ ;  /* 0x0000001f0c057819 */ /* 0x000fe200000006ff */
[----:B------:R-:W-:Y:S01]  /*2990*/  UIADD3 UR4, UPT, UPT, UR5, 0x90, URZ ;  /* 0x0000009005047890 */ /* 0x000fe2000fffe0ff */
[----:B------:R1:W-:Y:S05]  /*29a0*/  SYNCS.ARRIVE.TRANS64.RED.A1T0 RZ, [R0+URZ], RZ ;  /* 0x000000ff00ff79a7 */ /* 0x0003ea00081004ff */
[----:B------:R-:W-:Y:S01]  /*29b0*/  IMAD.U32 R6, RZ, RZ, UR4 ;  /* 0x00000004ff067e24 */ /* 0x000fe2000f8e00ff */
[----:B------:R-:W2:Y:S04]  /*29c0*/  SYNCS.PHASECHK.TRANS64.TRYWAIT P0, [UR5+0xa0], R5 ;  /* 0x0000a005ff0075a7 */ /* 0x000ea80008001105 */
[----:B------:R-:W-:Y:S01]  /*29d0*/  PRMT R6, R9, 0x654, R6 ;  /* 0x0000065409067816 */ /* 0x000fe20000000006 */
[----:B-12---:R-:W-:Y:S06]  /*29e0*/  @!P0 BRA `(.L_x_49) ;  /* 0x00000068002c8947 */ /* 0x006fec0003800000 */
.L_x_150:
[----:B------:R-:W-:Y:S01]  /*29f0*/  ULEA UR4, UR6, UR37, 0x4 ;  /* 0x0000002506047291 */ /* 0x000fe2000f8e20ff */
[----:B------:R-:W-:Y:S01]  /*2a00*/  SEL R2, R6, R2, !P2 ;  /* 0x0000000206027207 */ /* 0x000fe20005000000 */
[----:B------:R-:W-:Y:S01]  /*2a10*/  UIADD3 UR5, UPT, UPT, UR5, 0x90, URZ ;  /* 0x0000009005057890 */ /* 0x000fe2000fffe0ff */
[----:B-1----:R-:W-:Y:S01]  /*2a20*/  LEA R0, R11, UR37, 0x3 ;  /* 0x000000250b007c11 */ /* 0x002fe2000f8e18ff */
[----:B------:R-:W-:Y:S01]  /*2a30*/  UIADD3 UR4, UPT, UPT, UR4, 0x120, URZ ;  /* 0x0000012004047890 */ /* 0x000fe2000fffe0ff */
[----:B------:R1:W-:Y:S01]  /*2a40*/  @!P2 SYNCS.ARRIVE.TRANS64.RED RZ, [R2+URZ], R4 ;  /* 0x0000000402ffa9a7 */ /* 0x0003e200080004ff */
[----:B------:R-:W-:Y:S01]  /*2a50*/  UIADD3 UR6, UPT, UPT, UR6, 0x1, URZ ;  /* 0x0000000106067890 */ /* 0x000fe2000fffe0ff */
[----:B------:R-:W-:-:S03]  /*2a60*/  VIADD R3, R3, 0x1 ;  /* 0x0000000103037836 */ /* 0x000fc60000000000 */
[----:B------:R-:W-:Y:S02]  /*2a70*/  UISETP.NE.AND UP0, UPT, UR6, 0x2, UPT ;  /* 0x000000020600788c */ /* 0x000fe4000bf05270 */
[----:B------:R-:W-:Y:S01]  /*2a80*/  ISETP.NE.AND P0, PT, R3, 0x2, PT ;  /* 0x000000020300780c */ /* 0x000fe20003f05270 */
[----:B------:R-:W-:Y:S06]  /*2a90*/  UGETNEXTWORKID.BROADCAST [UR4], [UR5] ;  /* 0x00000000040073ca */ /* 0x000fec0008000100 */
[----:B------:R-:W-:Y:S02]  /*2aa0*/  USEL UR4, URZ, 0x1, UP0 ;  /* 0x00000001ff047887 */ /* 0x000fe40008000000 */
[----:B------:R-:W-:-:S04]  /*2ab0*/  USEL UR6, UR6, URZ, UP0 ;  /* 0x000000ff06067287 */ /* 0x000fc80008000000 */
[----:B------:R-:W-:Y:S02]  /*2ac0*/  LOP3.LUT R12, R12, UR4, RZ, 0x3c, !PT ;  /* 0x000000040c0c7c12 */ /* 0x000fe4000f8e3cff */
[----:B-1----:R-:W-:-:S04]  /*2ad0*/  SHF.L.U32 R4, R10, 0x1f, RZ ;  /* 0x0000001f0a047819 */ /* 0x002fc800000006ff */
[----:B------:R-:W1:Y:S02]  /*2ae0*/  SYNCS.PHASECHK.TRANS64.TRYWAIT P1, [R0+URZ+0x90], R4 ;  /* 0x00009004000075a7 */ /* 0x000e6400080211ff */
[----:B-1----:R-:W-:Y:S05]  /*2af0*/  @!P1 BRA `(.L_x_50) ;  /* 0x0000006800009947 */ /* 0x002fea0003800000 */
.L_x_151:
[----:B-1----:R-:W-:Y:S01]  /*2b00*/  LEA R4, R11, UR37, 0x4 ;  /* 0x000000250b047c11 */ /* 0x002fe2000f8e20ff */
[----:B------:R-:W-:Y:S01]  /*2b10*/  VIADD R0, R0, 0xa0 ;  /* 0x000000a000007836 */ /* 0x000fe20000000000 */
[----:B------:R-:W-:Y:S01]  /*2b20*/  SEL R3, R3, RZ, P0 ;  /* 0x000000ff03037207 */ /* 0x000fe20000000000 */
[----:B------:R-:W-:-:S03]  /*2b30*/  VIADD R11, R11, 0x1 ;  /* 0x000000010b0b7836 */ /* 0x000fc60000000000 */
[----:B------:R-:W1:Y:S01]  /*2b40*/  LDS.128 R4, [R4+0x120] ;  /* 0x0001200004047984 */ /* 0x000e620000000c00 */
[----:B------:R-:W-:Y:S02]  /*2b50*/  PRMT R0, RZ, 0x654, R0 ;  /* 0x00000654ff007816 */ /* 0x000fe40000000000 */
[C---:B------:R-:W-:Y:S01]  /*2b60*/  ISETP.NE.AND P1, PT, R11.reuse, 0x2, PT ;  /* 0x000000020b00780c */ /* 0x040fe20003f25270 */
[----:B------:R-:W-:Y:S01]  /*2b70*/  @!PT LDS RZ, [RZ] ;  /* 0x00000000fffff984 */ /* 0x000fe20000000800 */
[----:B------:R-:W-:Y:S01]  /*2b80*/  @!PT LDS RZ, [RZ] ;  /* 0x00000000fffff984 */ /* 0x000fe20000000800 */
[----:B------:R-:W-:Y:S01]  /*2b90*/  @!PT LDS RZ, [RZ] ;  /* 0x00000000fffff984 */ /* 0x000fe20000000800 */
[----:B------:R-:W-:Y:S01]  /*2ba0*/  @!PT LDS RZ, [RZ] ;  /* 0x00000000fffff984 */ /* 0x000fe20000000800 */
[----:B------:R2:W-:Y:S06]  /*2bb0*/  MEMBAR.ALL.CTA ;  /* 0x0000000000007992 */ /* 0x0005ec0000008000 */
[----:B--2---:R-:W2:Y:S01]  /*2bc0*/  FENCE.VIEW.ASYNC.S ;  /* 0x00000000000073c6 */ /* 0x004ea20000000000 */
[----:B------:R-:W-:Y:S01]  /*2bd0*/  SEL R11, R11, RZ, P1 ;  /* 0x000000ff0b0b7207 */ /* 0x000fe20000800000 */
[----:B--2---:R2:W-:Y:S01]  /*2be0*/  SYNCS.ARRIVE.TRANS64.RED.A1T0 RZ, [R0+URZ], RZ ;  /* 0x000000ff00ff79a7 */ /* 0x0045e200081004ff */
[----:B-1----:R-:W-:-:S02]  /*2bf0*/  LOP3.LUT P3, RZ, R6, 0x1, RZ, 0xc0, !PT ;  /* 0x0000000106ff7812 */ /* 0x002fc4000786c0ff */
[----:B------:R-:W-:-:S04]  /*2c00*/  SEL R4, RZ, 0x1, P1 ;  /* 0x00000001ff047807 */ /* 0x000fc80000800000 */
[----:B------:R-:W-:Y:S02]  /*2c10*/  LOP3.LUT R10, R10, R4, RZ, 0x3c, !PT ;  /* 0x000000040a0a7212 */ /* 0x000fe400078e3cff */
[----:B--2---:R-:W-:-:S04]  /*2c20*/  SEL R0, RZ, 0x1, P0 ;  /* 0x00000001ff007807 */ /* 0x004fc80000000000 */
[----:B------:R-:W-:Y:S01]  /*2c30*/  LOP3.LUT R8, R8, R0, RZ, 0x3c, !PT ;  /* 0x0000000008087212 */ /* 0x000fe200078e3cff */
[----:B------:R-:W-:Y:S06]  /*2c40*/  @P3 BRA `(.L_x_51) ;  /* 0xfffffffc002c3947 */ /* 0x000fec000383ffff */
[----:B------:R-:W-:Y:S01]  /*2c50*/  ULEA UR5, UR6, UR37, 0x3 ;  /* 0x0000002506057291 */ /* 0x000fe2000f8e18ff */
[----:B------:R-:W-:-:S08]  /*2c60*/  SHF.L.U32 R2, R12, 0x1f, RZ ;  /* 0x0000001f0c027819 */ /* 0x000fd000000006ff */
[----:B------:R-:W1:Y:S02]  /*2c70*/  SYNCS.PHASECHK.TRANS64 P0, [UR5+0xa0], R2 ;  /* 0x0000a002ff0075a7 */ /* 0x000e640008001005 */
[----:B-1----:R-:W-:Y:S05]  /*2c80*/  @P0 BRA `(.L_x_52) ;  /* 0x0000000000080947 */ /* 0x002fea0003800000 */
[----:B------:R-:W1:Y:S02]  /*2c90*/  SYNCS.PHASECHK.TRANS64.TRYWAIT P0, [UR5+0xa0], R2 ;  /* 0x0000a002ff0075a7 */ /* 0x000e640008001105 */
[----:B-1----:R-:W-:Y:S05]  /*2ca0*/  @!P0 BRA `(.L_x_53) ;  /* 0x0000006400a88947 */ /* 0x002fea0003800000 */
.L_x_52:
[----:B------:R-:W-:-:S04]  /*2cb0*/  UIADD3 UR4, UPT, UPT, UR6, 0x1, URZ ;  /* 0x0000000106047890 */ /* 0x000fc8000fffe0ff */
[----:B------:R-:W-:-:S04]  /*2cc0*/  UISETP.NE.AND UP0, UPT, UR4, 0x2, UPT ;  /* 0x000000020400788c */ /* 0x000fc8000bf05270 */
[----:B------:R-:W-:Y:S02]  /*2cd0*/  USEL UR7, URZ, 0x1, UP0 ;  /* 0x00000001ff077887 */ /* 0x000fe40008000000 */
[----:B------:R-:W-:-:S04]  /*2ce0*/  USEL UR4, UR4, URZ, UP0 ;  /* 0x000000ff04047287 */ /* 0x000fc80008000000 */
[----:B------:R-:W-:Y:S01]  /*2cf0*/  ULEA UR4, UR4, UR37, 0x3 ;  /* 0x0000002504047291 */ /* 0x000fe2000f8e18ff */
[----:B-1----:R-:W-:-:S04]  /*2d00*/  LOP3.LUT R2, R12, UR7, RZ, 0x3c, !PT ;  /* 0x000000070c027c12 */ /* 0x002fc8000f8e3cff */
[----:B------:R-:W-:-:S04]  /*2d10*/  SHF.L.U32 R0, R2, 0x1f, RZ ;  /* 0x0000001f02007819 */ /* 0x000fc800000006ff */
[----:B------:R-:W1:Y:S02]  /*2d20*/  SYNCS.PHASECHK.TRANS64 P0, [UR4+0xa0], R0 ;  /* 0x0000a000ff0075a7 */ /* 0x000e640008001004 */
[----:B-1----:R-:W-:Y:S05]  /*2d30*/  @P0 EXIT ;  /* 0x000000000000094d */ /* 0x002fea0003800000 */
[----:B------:R-:W-:Y:S02]  /*2d40*/  SHF.L.U32 R2, R2, 0x1f, RZ ;  /* 0x0000001f02027819 */ /* 0x000fe400000006ff */
[----:B------:R-:W-:-:S07]  /*2d50*/  MOV R0, UR4 ;  /* 0x0000000400007c02 */ /* 0x000fce0008000f00 */
.L_x_54:
[----:B-1----:R1:W2:Y:S02]  /*2d60*/  SYNCS.PHASECHK.TRANS64.TRYWAIT P0, [R0+URZ+0xa0], R2 ;  /* 0x0000a002000075a7 */ /* 0x0022a400080011ff */
[----:B--2---:R-:W-:Y:S05]  /*2d70*/  @!P0 NANOSLEEP.SYNCS 0x989680 ;  /* 0x009896800000895d */ /* 0x004fea0003900000 */
[----:B------:R-:W2:Y:S02]  /*2d80*/  @!P0 SYNCS.PHASECHK.TRANS64 P0, [R0+URZ+0xa0], R2 ;  /* 0x0000a002000085a7 */ /* 0x000ea400080010ff */
[----:B--2---:R-:W-:Y:S05]  /*2d90*/  @P0 EXIT ;  /* 0x000000000000094d */ /* 0x004fea0003800000 */
[----:B------:R-:W-:Y:S05]  /*2da0*/  BRA `(.L_x_54) ;  /* 0xfffffffc00ec7947 */ /* 0x000fea000383ffff */
.L_x_47:
[----:B------:R-:W-:Y:S05]  /*2db0*/  BRA.U UP3, `(.L_x_55) ;  /* 0x0000000d03bc7547 */ /* 0x000fea000b800000 */
[----:B------:R-:W-:Y:S01]  /*2dc0*/  UMOV UR4, 0x40 ;  /* 0x0000004000047882 */ /* 0x000fe20000000000 */
[----:B------:R-:W-:Y:S01]  /*2dd0*/  NOP ;  /* 0x0000000000007918 */ /* 0x000fe20000000000 */
[----:B------:R-:W-:Y:S01]  /*2de0*/  ULEA UR4, UR37, UR4, 0x18 ;  /* 0x0000000425047291 */ /* 0x000fe2000f8ec0ff */
[----:B------:R-:W-:Y:S02]  /*2df0*/  UMOV UR5, 0x400 ;  /* 0x0000040000057882 */ /* 0x000fe40000000000 */
[----:B------:R-:W-:-:S06]  /*2e00*/  ULEA UR37, UR37, UR5, 0x18 ;  /* 0x0000000525257291 */ /* 0x000fcc000f8ec0ff */
[----:B------:R-:W1:Y:S02]  /*2e10*/  LDS.U8 R2, [UR4+0x1c] ;  /* 0x00001c04ff027984 */ /* 0x000e640008000000 */
[----:B-1----:R-:W-:-:S13]  /*2e20*/  ISETP.NE.AND P0, PT, R2, RZ, PT ;  /* 0x000000ff0200720c */ /* 0x002fda0003f05270 */
[----:B------:R-:W-:Y:S05]  /*2e30*/  @P0 BRA `(.L_x_56) ;  /* 0x0000000000580947 */ /* 0x000fea0003800000 */
[----:B------:R-:W-:-:S13]  /*2e40*/  ELECT P0, URZ, PT ;  /* 0x0000000000ff782f */ /* 0x000fda0003800000 */
[----:B------:R-:W-:Y:S05]  /*2e50*/  @!P0 BRA `(.L_x_57) ;  /* 0x0000000000608947 */ /* 0x000fea0003800000 */
[----:B------:R-:W-:Y:S01]  /*2e60*/  UMOV UR5, 0x10 ;  /* 0x0000001000057882 */ /* 0x000fe20000000000 */
[----:B------:R-:W-:Y:S01]  /*2e70*/  HFMA2 R2, -RZ, RZ, 0, 5.9604644775390625e-08 ;  /* 0x00000001ff027431 */ /* 0x000fe200000001ff */
[----:B------:R-:W-:-:S03]  /*2e80*/  MOV R3, 0xffff ;  /* 0x0000ffff00037802 */ /* 0x000fc60000000f00 */
[----:B------:R-:W-:Y:S04]  /*2e90*/  DEPBAR.LE SB1, 0x36 ;  /* 0x00009d800000791a */ /* 0x000fe80000000000 */
[----:B------:R-:W1:Y:S02]  /*2ea0*/  UTCATOMSWS.FIND_AND_SET.ALIGN UP0, UR5, UR5 ;  /* 0x00000005000575e3 */ /* 0x000e640008000800 */
[----:B-1----:R-:W-:Y:S01]  /*2eb0*/  MOV R4, UR5 ;  /* 0x0000000500047c02 */ /* 0x002fe20008000f00 */
[----:B------:R-:W-:Y:S06]  /*2ec0*/  BRA.U UP0, `(.L_x_58) ;  /* 0x0000000100187547 */ /* 0x000fec000b800000 */
.L_x_59:
[----:B------:R-:W-:Y:S05]  /*2ed0*/  NANOSLEEP 0x64 ;  /* 0x000000640000795d */ /* 0x000fea0003800000 */
[----:B------:R-:W-:-:S05]  /*2ee0*/  UMOV UR5, 0x10 ;  /* 0x0000001000057882 */ /* 0x000fca0000000000 */
[----:B------:R-:W-:Y:S04]  /*2ef0*/  DEPBAR.LE SB1, 0x36 ;  /* 0x00009d800000791a */ /* 0x000fe80000000000 */
[----:B------:R-:W1:Y:S02]  /*2f00*/  UTCATOMSWS.FIND_AND_SET.ALIGN UP0, UR5, UR5 ;  /* 0x00000005000575e3 */ /* 0x000e640008000800 */
[----:B-1----:R-:W-:Y:S01]  /*2f10*/  MOV R4, UR5 ;  /* 0x0000000500047c02 */ /* 0x002fe20008000f00 */
[----:B------:R-:W-:Y:S05]  /*2f20*/  BRA.U !UP0, `(.L_x_59) ;  /* 0xfffffffd08e87547 */ /* 0x000fea000b83ffff */
.L_x_58:
[-C--:B------:R-:W-:Y:S02]  /*2f30*/  SHF.L.U32 R3, R3, R4.reuse, RZ ;  /* 0x0000000403037219 */ /* 0x080fe400000006ff */
[----:B------:R-:W-:Y:S01]  /*2f40*/  SHF.L.U32 R2, R2, R4, RZ ;  /* 0x0000000402027219 */ /* 0x000fe200000006ff */
[----:B------:R-:W-:Y:S02]  /*2f50*/  IMAD.SHL.U32 R4, R4, 0x20, RZ ;  /* 0x0000002004047824 */ /* 0x000fe400078e00ff */
[----:B------:R1:W-:Y:S04]  /*2f60*/  ATOMS.OR RZ, [UR4+0x14], R3 ;  /* 0x00001403ffff798c */ /* 0x0003e8000b000004 */
[----:B------:R1:W-:Y:S04]  /*2f70*/  ATOMS.OR RZ, [UR4+0x18], R2 ;  /* 0x00001802ffff798c */ /* 0x0003e8000b000004 */
[----:B------:R1:W-:Y:S01]  /*2f80*/  STS [UR37+0x140], R4 ;  /* 0x00014004ff007988 */ /* 0x0003e20008000825 */
[----:B------:R-:W-:Y:S05]  /*2f90*/  BRA `(.L_x_57) ;  /* 0x0000000000107947 */ /* 0x000fea0003800000 */
.L_x_56:
[----:B------:R-:W-:-:S05]  /*2fa0*/  MOV R2, 0xffffffff ;  /* 0xffffffff00027802 */ /* 0x000fca0000000f00 */
[----:B------:R1:W-:Y:S02]  /*2fb0*/  STS [UR37+0x140], R2 ;  /* 0x00014002ff007988 */ /* 0x0003e40008000825 */
[----:B-1----:R-:W-:Y:S02]  /*2fc0*/  MOV R2, 0x2fe0 ;  /* 0x00002fe000027802 */ /* 0x002fe40000000f00 */
[----:B-----5:R-:W-:Y:S05]  /*2fd0*/  CALL.REL.NOINC `($__internal_1_$__cuda_sm10x_tcgen05_guardrail_trap_phase_invalid_during_alloc) ;  /* 0x0000006800f47944 */ /* 0x020fea0003c00000 */
.L_x_57:
[----:B------:R-:W-:Y:S05]  /*2fe0*/  WARPSYNC.ALL ;  /* 0x0000000000007948 */ /* 0x000fea0003800000 */
[----:B------:R-:W2:Y:S01]  /*2ff0*/  S2UR UR5, SR_CgaCtaId ;  /* 0x00000000000579c3 */ /* 0x000ea20000008800 */
[----:B------:R-:W-:Y:S01]  /*3000*/  UMOV UR4, 0x400 ;  /* 0x0000040000047882 */ /* 0x000fe20000000000 */
[----:B------:R-:W-:-:S06]  /*3010*/  NOP ;  /* 0x0000000000007918 */ /* 0x000fcc0000000000 */
[----:B------:R-:W-:Y:S06]  /*3020*/  BAR.ARV 0x6, 0xa0 ;  /* 0x0182800000007b1d */ /* 0x000fec0000002000 */
[----:B------:R-:W3:Y:S01]  /*3030*/  LDCU UR7, c[0x0][0x38c] ;  /* 0x00007180ff0777ac */ /* 0x000ee20008000800 */
[----:B------:R-:W-:Y:S01]  /*3040*/  LOP3.LUT R0, R0, 0xffff, RZ, 0xc0, !PT ;  /* 0x0000ffff00007812 */ /* 0x000fe200078ec0ff */
[----:B------:R-:W-:Y:S01]  /*3050*/  IMAD.MOV.U32 R11, RZ, RZ, 0x1 ;  /* 0x00000001ff0b7424 */ /* 0x000fe200078e00ff */
[----:B------:R-:W-:Y:S01]  /*3060*/  CS2R R8, SRZ ;  /* 0x0000000000087805 */ /* 0x000fe2000001ff00 */
[----:B------:R-:W4:Y:S01]  /*3070*/  LDCU UR6, c[0x0][0x38c] ;  /* 0x00007180ff0677ac */ /* 0x000f220008000800 */
[----:B------:R-:W-:Y:S01]  /*3080*/  R2UR UR9, R0 ;  /* 0x00000000000972ca */ /* 0x000fe200000e0000 */
[----:B------:R-:W-:Y:S01]  /*3090*/  IMAD.MOV.U32 R10, RZ, RZ, RZ ;  /* 0x000000ffff0a7224 */ /* 0x000fe200078e00ff */
[----:B------:R-:W-:Y:S01]  /*30a0*/  UMOV UR16, URZ ;  /* 0x000000ff00107c82 */ /* 0x000fe20008000000 */
[----:B------:R-:W-:Y:S01]  /*30b0*/  UMOV UR15, URZ ;  /* 0x000000ff000f7c82 */ /* 0x000fe20008000000 */
[----:B--2---:R-:W-:Y:S01]  /*30c0*/  ULEA UR5, UR5, UR4, 0x18 ;  /* 0x0000000405057291 */ /* 0x004fe2000f8ec0ff */
[----:B------:R-:W-:Y:S01]  /*30d0*/  UMOV UR24, 0x0 ;  /* 0x0000000000187882 */ /* 0x000fe20000000000 */
[----:B------:R-:W-:-:S02]  /*30e0*/  UMOV UR25, 0x8208010 ;  /* 0x0820801000197882 */ /* 0x000fc40000000000 */
[----:B------:R-:W-:Y:S02]  /*30f0*/  UIADD3 UR11, UPT, UPT, UR5, 0x8400, URZ ;  /* 0x00008400050b7890 */ /* 0x000fe4000fffe0ff */
[----:B------:R-:W-:Y:S02]  /*3100*/  UIADD3 UR12, UPT, UPT, UR5, 0x18400, URZ ;  /* 0x00018400050c7890 */ /* 0x000fe4000fffe0ff */
[----:B---3--:R-:W-:Y:S01]  /*3110*/  UIADD3 UR7, UPT, UPT, UR7, 0x3f, URZ ;  /* 0x0000003f07077890 */ /* 0x008fe2000fffe0ff */
[----:B-1----:R-:W1:Y:S01]  /*3120*/  LDS R2, [UR5+0x140] ;  /* 0x00014005ff027984 */ /* 0x002e620008000800 */
[----:B------:R-:W-:Y:S02]  /*3130*/  USHF.R.U32.HI UR11, URZ, 0x4, UR11 ;  /* 0x00000004ff0b7899 */ /* 0x000fe4000801160b */
[----:B------:R-:W-:Y:S02]  /*3140*/  USHF.R.S32.HI UR4, URZ, 0x1f, UR7 ;  /* 0x0000001fff047899 */ /* 0x000fe40008011407 */
[----:B------:R-:W-:-:S02]  /*3150*/  USHF.R.U32.HI UR12, URZ, 0x4, UR12 ;  /* 0x00000004ff0c7899 */ /* 0x000fc4000801160c */
[----:B------:R-:W-:Y:S02]  /*3160*/  ULEA.HI UR4, UR4, UR7, URZ, 0x6 ;  /* 0x0000000704047291 */ /* 0x000fe4000f8f30ff */
[----:B------:R-:W-:Y:S02]  /*3170*/  ULOP3.LUT UR11, UR11, 0x3fff, URZ, 0xc0, !UPT ;  /* 0x00003fff0b0b7892 */ /* 0x000fe4000f8ec0ff */
[----:B------:R-:W-:Y:S02]  /*3180*/  USHF.R.S32.HI UR4, URZ, 0x6, UR4 ;  /* 0x00000006ff047899 */ /* 0x000fe40008011404 */
[----:B------:R-:W-:Y:S02]  /*3190*/  ULOP3.LUT UR12, UR12, 0x3fff, URZ, 0xc0, !UPT ;  /* 0x00003fff0c0c7892 */ /* 0x000fe4000f8ec0ff */
[----:B------:R-:W-:Y:S01]  /*31a0*/  UISETP.LT.AND UP0, UPT, UR4, 0x1, UPT ;  /* 0x000000010400788c */ /* 0x000fe2000bf01270 */
[----:B------:R-:W-:Y:S01]  /*31b0*/  UMOV UR22, 0x0 ;  /* 0x0000000000167882 */ /* 0x000fe20000000000 */
[----:B------:R-:W-:-:S02]  /*31c0*/  UMOV UR23, 0x8208010 ;  /* 0x0820801000177882 */ /* 0x000fc40000000000 */
[----:B------:R-:W-:Y:S02]  /*31d0*/  USEL UR10, UR4, 0x1, !UP0 ;  /* 0x00000001040a7887 */ /* 0x000fe4000c000000 */
[----:B------:R-:W-:Y:S02]  /*31e0*/  ULOP3.LUT UR11, UR11, 0x2000000, URZ, 0xfc, !UPT ;  /* 0x020000000b0b7892 */ /* 0x000fe4000f8efcff */
[----:B------:R-:W-:Y:S02]  /*31f0*/  ULOP3.LUT UR12, UR12, 0x10000, URZ, 0xfc, !UPT ;  /* 0x000100000c0c7892 */ /* 0x000fe4000f8efcff */
[----:B------:R-:W-:Y:S02]  /*3200*/  UIADD3 UR10, UPT, UPT, -UR10, URZ, URZ ;  /* 0x000000ff0a0a7290 */ /* 0x000fe4000fffe1ff */
[----:B----4-:R-:W-:Y:S01]  /*3210*/  UISETP.GE.AND UP3, UPT, UR6, 0x1, UPT ;  /* 0x000000010600788c */ /* 0x010fe2000bf66270 */
[----:B------:R-:W-:Y:S01]  /*3220*/  UMOV UR20, 0x0 ;  /* 0x0000000000147882 */ /* 0x000fe20000000000 */
[----:B------:R-:W-:Y:S01]  /*3230*/  UMOV UR21, 0x8208010 ;  /* 0x0820801000157882 */ /* 0x000fe20000000000 */
[----:B------:R-:W-:Y:S01]  /*3240*/  UMOV UR18, 0x0 ;  /* 0x0000000000127882 */ /* 0x000fe20000000000 */
[----:B------:R-:W-:Y:S01]  /*3250*/  UMOV UR19, 0x8208010 ;  /* 0x0820801000137882 */ /* 0x000fe20000000000 */
[----:B-1----:R-:W-:-:S15]  /*3260*/  R2UR UR17, R2 ;  /* 0x00000000021172ca */ /* 0x002fde00000e0000 */
.L_x_66:
[----:B------:R-:W-:Y:S02]  /*3270*/  LEA R0, R10, UR5, 0x3 ;  /* 0x000000050a007c11 */ /* 0x000fe4000f8e18ff */
[----:B------:R-:W-:Y:S02]  /*3280*/  SHF.L.U32 R2, R9, 0x1f, RZ ;  /* 0x0000001f09027819 */ /* 0x000fe400000006ff */
[----:B------:R-:W-:Y:S01]  /*3290*/  PLOP3.LUT P0, PT, PT, PT, UP3, 0x80, 0x8 ;  /* 0x000000000008781c */ /* 0x000fe20003f0f038 */
[----:B------:R-:W-:Y:S01]  /*32a0*/  VIADD R3, R0, 0xa0 ;  /* 0x000000a000037836 */ /* 0x000fe20000000000 */
[----:B-1----:R-:W1:Y:S02]  /*32b0*/  SYNCS.PHASECHK.TRANS64.TRYWAIT P1, [R0+URZ+0x90], R2 ;  /* 0x00009002000075a7 */ /* 0x002e6400080211ff */
[----:B-1-3--:R-:W-:Y:S09]  /*32c0*/  @!P1 BRA `(.L_x_60) ;  /* 0x0000006000389947 */ /* 0x00aff20003800000 */
.L_x_153:
[----:B------:R-:W-:Y:S01]  /*32d0*/  LEA R4, R10, UR5, 0x4 ;  /* 0x000000050a047c11 */ /* 0x000fe2000f8e20ff */
[----:B------:R-:W-:Y:S01]  /*32e0*/  @UP3 ULEA UR6, UR15, UR5, 0x3 ;  /* 0x000000050f063291 */ /* 0x000fe2000f8e18ff */
[----:B------:R-:W-:Y:S01]  /*32f0*/  PLOP3.LUT P2, PT, PT, PT, PT, 0x80, 0x8 ;  /* 0x000000000008781c */ /* 0x000fe20003f4f070 */
[----:B------:R-:W-:Y:S01]  /*3300*/  ULEA UR7, UR16, UR5, 0x3 ;  /* 0x0000000510077291 */ /* 0x000fe2000f8e18ff */
[----:B------:R-:W-:Y:S01]  /*3310*/  PRMT R3, RZ, 0x654, R3 ;  /* 0x00000654ff037816 */ /* 0x000fe20000000003 */
[----:B------:R-:W-:Y:S01]  /*3320*/  ULEA UR8, UR16, UR17, 0x7 ;  /* 0x0000001110087291 */ /* 0x000fe2000f8e38ff */
[----:B------:R-:W2:Y:S01]  /*3330*/  LDS.128 R4, [R4+0x120] ;  /* 0x0001200004047984 */ /* 0x000ea20000000c00 */
[----:B-1----:R-:W-:Y:S02]  /*3340*/  @P0 SHF.L.U32 R2, R8, 0x1f, RZ ;  /* 0x0000001f08020819 */ /* 0x002fe400000006ff */
[----:B------:R-:W-:Y:S01]  /*3350*/  SHF.L.U32 R0, R11, 0x1f, RZ ;  /* 0x0000001f0b007819 */ /* 0x000fe200000006ff */
[----:B------:R-:W-:Y:S01]  /*3360*/  @!PT LDS RZ, [RZ] ;  /* 0x00000000fffff984 */ /* 0x000fe20000000800 */
[----:B------:R-:W-:Y:S01]  /*3370*/  @!PT LDS RZ, [RZ] ;  /* 0x00000000fffff984 */ /* 0x000fe20000000800 */
[----:B------:R-:W-:Y:S01]  /*3380*/  @!PT LDS RZ, [RZ] ;  /* 0x00000000fffff984 */ /* 0x000fe20000000800 */
[----:B------:R-:W-:Y:S01]  /*3390*/  @!PT LDS RZ, [RZ] ;  /* 0x00000000fffff984 */ /* 0x000fe20000000800 */
[----:B------:R1:W-:Y:S06]  /*33a0*/  MEMBAR.ALL.CTA ;  /* 0x0000000000007992 */ /* 0x0003ec0000008000 */
[----:B-1----:R-:W1:Y:S02]  /*33b0*/  FENCE.VIEW.ASYNC.S ;  /* 0x00000000000073c6 */ /* 0x002e640000000000 */
[----:B-1----:R1:W-:Y:S01]  /*33c0*/  SYNCS.ARRIVE.TRANS64.RED.A1T0 RZ, [R3+URZ], RZ ;  /* 0x000000ff03ff79a7 */ /* 0x0023e200081004ff */
[----:B------:R1:W3:Y:S01]  /*33d0*/  @P0 SYNCS.PHASECHK.TRANS64.TRYWAIT P2, [UR6], R2 ;  /* 0x00000002ff0005a7 */ /* 0x0002e20008041106 */
[----:B--2---:R-:W-:Y:S01]  /*33e0*/  LOP3.LUT P1, RZ, R6, 0x1, RZ, 0xc0, !PT ;  /* 0x0000000106ff7812 */ /* 0x004fe2000782c0ff */
[----:B------:R-:W2:Y:S02]  /*33f0*/  SYNCS.PHASECHK.TRANS64.TRYWAIT P0, [UR7+0xd0], R0 ;  /* 0x0000d000ff0075a7 */ /* 0x000ea40008001107 */
[----:B-123--:R-:W-:Y:S10]  /*3400*/  @!P0 BRA `(.L_x_61) ;  /* 0x0000005c00fc8947 */ /* 0x00eff40003800000 */
.L_x_155:
[----:B------:R-:W-:Y:S01]  /*3410*/  IADD3 R10, PT, PT, R10, 0x1, RZ ;  /* 0x000000010a0a7810 */ /* 0x000fe20007ffe0ff */
[----:B------:R-:W-:Y:S06]  /*3420*/  BRA.U !UP3, `(.L_x_62) ;  /* 0x000000010bc07547 */ /* 0x000fec000b800000 */
[----:B------:R-:W-:Y:S01]  /*3430*/  UPLOP3.LUT UP4, UPT, UPT, UPT, UPT, 0x40, 0x4 ;  /* 0x000000000004789c */ /* 0x000fe20003f8e870 */
[----:B------:R-:W-:Y:S01]  /*3440*/  UMOV UR14, UR10 ;  /* 0x0000000a000e7c82 */ /* 0x000fe20008000000 */
[----:B------:R-:W-:Y:S01]  /*3450*/  UMOV UR13, UR4 ;  /* 0x00000004000d7c82 */ /* 0x000fe20008000000 */
[----:B------:R-:W-:-:S08]  /*3460*/  UMOV UR42, UR15 ;  /* 0x0000000f002a7c82 */ /* 0x000fd00008000000 */
.L_x_65:
[----:B------:R-:W-:Y:S02]  /*3470*/  UIADD3 UR14, UPT, UPT, UR14, 0x1, URZ ;  /* 0x000000010e0e7890 */ /* 0x000fe4000fffe0ff */
[----:B--2---:R-:W-:Y:S02]  /*3480*/  ULEA UR6, UR42, UR5, 0x3 ;  /* 0x000000052a067291 */ /* 0x004fe4000f8e18ff */
[----:B------:R-:W-:Y:S01]  /*3490*/  UISETP.NE.AND UP0, UPT, UR14, URZ, UPT ;  /* 0x000000ff0e00728c */ /* 0x000fe2000bf05270 */
[----:B---3--:R-:W-:Y:S10]  /*34a0*/  @P2 BRA `(.L_x_63) ;  /* 0x00000000000c2947 */ /* 0x008ff40003800000 */
[----:B-1----:R-:W-:Y:S04]  /*34b0*/  SHF.L.U32 R2, R8, 0x1f, RZ ;  /* 0x0000001f08027819 */ /* 0x002fe800000006ff */
[----:B------:R-:W1:Y:S02]  /*34c0*/  SYNCS.PHASECHK.TRANS64.TRYWAIT P0, [UR6], R2 ;  /* 0x00000002ff0075a7 */ /* 0x000e640008001106 */
[----:B-1----:R-:W-:Y:S05]  /*34d0*/  @!P0 BRA `(.L_x_64) ;  /* 0x0000005c00e08947 */ /* 0x002fea0003800000 */
.L_x_63:
[----:B------:R-:W-:Y:S01]  /*34e0*/  UISETP.NE.AND UP1, UPT, UR13, 0x1, UPT ;  /* 0x000000010d00788c */ /* 0x000fe2000bf25270 */
[----:B------:R-:W-:Y:S01]  /*34f0*/  PLOP3.LUT P2, PT, PT, PT, PT, 0x80, 0x8 ;  /* 0x000000000008781c */ /* 0x000fe20003f4f070 */
[----:B------:R-:W-:Y:S02]  /*3500*/  UIADD3 UR15, UPT, UPT, UR42, 0x1, URZ ;  /* 0x000000012a0f7890 */ /* 0x000fe4000fffe0ff */
[----:B------:R-:W-:Y:S02]  /*3510*/  ULEA UR28, UR42, UR12, 0xa ;  /* 0x0000000c2a1c7291 */ /* 0x000fe4000f8e50ff */
[----:B------:R-:W-:Y:S01]  /*3520*/  UISETP.NE.AND UP2, UPT, UR15, 0x4, UPT ;  /* 0x000000040f00788c */ /* 0x000fe2000bf45270 */
[----:B------:R-:W-:Y:S01]  /*3530*/  PLOP3.LUT P0, PT, PT, PT, UP1, 0x80, 0x8 ;  /* 0x000000000008781c */ /* 0x000fe20003f0f018 */
[----:B------:R-:W-:Y:S02]  /*3540*/  UIADD3 UR40, UPT, UPT, UR28, 0x2, URZ ;  /* 0x000000021c287890 */ /* 0x000fe4000fffe0ff */
[----:B------:R-:W-:Y:S02]  /*3550*/  USEL UR27, URZ, 0x1, UP2 ;  /* 0x00000001ff1b7887 */ /* 0x000fe40009000000 */
[----:B------:R-:W-:Y:S02]  /*3560*/  USEL UR15, UR15, URZ, UP2 ;  /* 0x000000ff0f0f7287 */ /* 0x000fe40009000000 */
[----:B------:R-:W-:Y:S02]  /*3570*/  UIADD3 UR36, UPT, UPT, UR28, 0x4, URZ ;  /* 0x000000041c247890 */ /* 0x000fe4000fffe0ff */
[----:B------:R-:W-:Y:S01]  /*3580*/  @UP1 ULEA UR26, UR15, UR5, 0x3 ;  /* 0x000000050f1a1291 */ /* 0x000fe2000f8e18ff */
[----:B------:R-:W-:Y:S01]  /*3590*/  LOP3.LUT R8, R8, UR27, RZ, 0x3c, !PT ;  /* 0x0000001b08087c12 */ /* 0x000fe2000f8e3cff */
[----:B------:R-:W-:Y:S02]  /*35a0*/  UIADD3 UR32, UPT, UPT, UR28, 0x6, URZ ;  /* 0x000000061c207890 */ /* 0x000fe4000fffe0ff */
[----:B------:R-:W-:Y:S01]  /*35b0*/  UIADD3 UR6, UPT, UPT, UR6, 0x20, URZ ;  /* 0x0000002006067890 */ /* 0x000fe2000fffe0ff */
[----:B-1----:R-:W-:Y:S01]  /*35c0*/  @P0 SHF.L.U32 R0, R8, 0x1f, RZ ;  /* 0x0000001f08000819 */ /* 0x002fe200000006ff */
[----:B------:R-:W-:Y:S01]  /*35d0*/  UIADD3 UR13, UPT, UPT, UR13, -0x1, URZ ;  /* 0xffffffff0d0d7890 */ /* 0x000fe2000fffe0ff */
[----:B------:R-:W-:Y:S02]  /*35e0*/  UMOV UR29, 0x40004040 ;  /* 0x40004040001d7882 */ /* 0x000fe40000000000 */
[----:B------:R2:W3:Y:S01]  /*35f0*/  @P0 SYNCS.PHASECHK.TRANS64.TRYWAIT P2, [UR26], R0 ;  /* 0x00000000ff0005a7 */ /* 0x0004e2000804111a */
[----:B------:R-:W-:Y:S01]  /*3600*/  ULEA UR26, UR42, UR11, 0xa ;  /* 0x0000000b2a1a7291 */ /* 0x000fe2000f8e50ff */
[----:B------:R-:W-:Y:S01]  /*3610*/  UMOV UR27, 0x40004040 ;  /* 0x40004040001b7882 */ /* 0x000fe20000000000 */
[----:B------:R-:W-:Y:S02]  /*3620*/  UMOV UR41, 0x40004040 ;  /* 0x4000404000297882 */ /* 0x000fe40000000000 */
[----:B------:R-:W-:Y:S02]  /*3630*/  UIADD3 UR38, UPT, UPT, UR26, 0x80, URZ ;  /* 0x000000801a267890 */ /* 0x000fe4000fffe0ff */
[----:B------:R-:W-:Y:S02]  /*3640*/  UIADD3 UR34, UPT, UPT, UR26, 0x100, URZ ;  /* 0x000001001a227890 */ /* 0x000fe4000fffe0ff */
[----:B------:R-:W-:Y:S01]  /*3650*/  UIADD3 UR30, UPT, UPT, UR26, 0x180, URZ ;  /* 0x000001801a1e7890 */ /* 0x000fe2000fffe0ff */
[----:B------:R2:W-:Y:S01]  /*3660*/  UTCHMMA gdesc[UR26], gdesc[UR28], tmem[UR8], tmem[UR24], idesc[UR25], UP4 ;  /* 0x00ff181c1a0075ea */ /* 0x0005e2000a000008 */
[----:B------:R-:W-:Y:S01]  /*3670*/  UPLOP3.LUT UP4, UPT, UPT, UPT, UPT, 0x80, 0x8 ;  /* 0x000000000008789c */ /* 0x000fe20003f8f070 */
[----:B------:R-:W-:Y:S01]  /*3680*/  UMOV UR39, 0x40004040 ;  /* 0x4000404000277882 */ /* 0x000fe20000000000 */
[----:B------:R-:W-:Y:S01]  /*3690*/  UMOV UR37, 0x40004040 ;  /* 0x4000404000257882 */ /* 0x000fe20000000000 */
[----:B------:R2:W-:Y:S01]  /*36a0*/  UTCHMMA gdesc[UR38], gdesc[UR40], tmem[UR8], tmem[UR22], idesc[UR23], UPT ;  /* 0x00ff1628260075ea */ /* 0x0005e2000b800008 */
[----:B------:R-:W-:Y:S01]  /*36b0*/  UMOV UR35, 0x40004040 ;  /* 0x4000404000237882 */ /* 0x000fe20000000000 */
[----:B------:R-:W-:Y:S01]  /*36c0*/  UMOV UR33, 0x40004040 ;  /* 0x4000404000217882 */ /* 0x000fe20000000000 */
[----:B------:R-:W-:Y:S01]  /*36d0*/  UMOV UR31, 0x40004040 ;  /* 0x40004040001f7882 */ /* 0x000fe20000000000 */
[----:B------:R2:W-:Y:S01]  /*36e0*/  UTCHMMA gdesc[UR34], gdesc[UR36], tmem[UR8], tmem[UR20], idesc[UR21], UPT ;  /* 0x00ff1424220075ea */ /* 0x0005e2000b800008 */
[----:B------:R2:W-:Y:S01]  /*36f0*/  UTCHMMA gdesc[UR30], gdesc[UR32], tmem[UR8], tmem[UR18], idesc[UR19], UPT ;  /* 0x00ff12201e0075ea */ /* 0x0005e2000b800008 */
[----:B------:R2:W-:Y:S01]  /*3700*/  UTCBAR.MULTICAST [UR6], URZ, UR9 ;  /* 0x000000ff060073e9 */ /* 0x0005e20008000809 */
[----:B------:R-:W-:Y:S01]  /*3710*/  UMOV UR42, UR15 ;  /* 0x0000000f002a7c82 */ /* 0x000fe20008000000 */
[----:B------:R-:W-:Y:S05]  /*3720*/  BRA.U UP0, `(.L_x_65) ;  /* 0xfffffffd00507547 */ /* 0x000fea000b83ffff */
.L_x_62:
[----:B------:R-:W-:Y:S01]  /*3730*/  UIADD3 UR16, UPT, UPT, UR16, 0x1, URZ ;  /* 0x0000000110107890 */ /* 0x000fe2000fffe0ff */
[C---:B------:R-:W-:Y:S01]  /*3740*/  ISETP.NE.AND P0, PT, R10.reuse, 0x2, PT ;  /* 0x000000020a00780c */ /* 0x040fe20003f05270 */
[----:B------:R-:W-:Y:S02]  /*3750*/  UIADD3 UR7, UPT, UPT, UR7, 0xb0, URZ ;  /* 0x000000b007077890 */ /* 0x000fe4000fffe0ff */
[----:B------:R-:W-:Y:S01]  /*3760*/  UISETP.NE.AND UP0, UPT, UR16, 0x4, UPT ;  /* 0x000000041000788c */ /* 0x000fe2000bf05270 */
[----:B-12---:R-:W-:Y:S02]  /*3770*/  SEL R0, RZ, 0x1, P0 ;  /* 0x00000001ff007807 */ /* 0x006fe40000000000 */
[----:B------:R-:W-:Y:S01]  /*3780*/  SEL R10, R10, RZ, P0 ;  /* 0x000000ff0a0a7207 */ /* 0x000fe20000000000 */
[----:B------:R-:W-:Y:S01]  /*3790*/  USEL UR6, URZ, 0x1, UP0 ;  /* 0x00000001ff067887 */ /* 0x000fe20008000000 */
[----:B------:R-:W-:Y:S01]  /*37a0*/  LOP3.LUT R9, R9, R0, RZ, 0x3c, !PT ;  /* 0x0000000009097212 */ /* 0x000fe200078e3cff */
[----:B------:R-:W-:Y:S01]  /*37b0*/  USEL UR16, UR16, URZ, UP0 ;  /* 0x000000ff10107287 */ /* 0x000fe20008000000 */
[----:B------:R1:W-:Y:S03]  /*37c0*/  UTCBAR [UR7], URZ ;  /* 0x000000ff070073e9 */ /* 0x0003e600080000ff */
[----:B------:R-:W-:Y:S01]  /*37d0*/  LOP3.LUT R11, R11, UR6, RZ, 0x3c, !PT ;  /* 0x000000060b0b7c12 */ /* 0x000fe2000f8e3cff */
[----:B------:R-:W-:Y:S07]  /*37e0*/  @P1 BRA `(.L_x_66) ;  /* 0xfffffff800a01947 */ /* 0x000fee000383ffff */
[----:B------:R-:W2:Y:S01]  /*37f0*/  S2UR UR4, SR_CgaCtaId ;  /* 0x00000000000479c3 */ /* 0x000ea20000008800 */
[----:B------:R-:W-:Y:S01]  /*3800*/  ELECT P0, URZ, PT ;  /* 0x0000000000ff782f */ /* 0x000fe20003800000 */
[----:B------:R-:W-:Y:S01]  /*3810*/  IMAD.MOV.U32 R0, RZ, RZ, 0x1 ;  /* 0x00000001ff007424 */ /* 0x000fe200078e00ff */
[----:B------:R-:W-:Y:S01]  /*3820*/  UIADD3 UR5, UPT, UPT, UR5, 0xd0, URZ ;  /* 0x000000d005057890 */ /* 0x000fe2000fffe0ff */
[----:B------:R-:W-:Y:S01]  /*3830*/  SHF.L.U32 R2, R11, 0x1f, RZ ;  /* 0x0000001f0b027819 */ /* 0x000fe200000006ff */
[----:B------:R-:W-:-:S03]  /*3840*/  UMOV UR6, 0x40 ;  /* 0x0000004000067882 */ /* 0x000fc60000000000 */
[----:B------:R-:W-:Y:S01]  /*3850*/  UVIRTCOUNT.DEALLOC.SMPOOL 0x80 ;  /* 0x000000800000784c */ /* 0x000fe20000000000 */
[----:B--2---:R-:W-:Y:S02]  /*3860*/  ULEA UR4, UR4, UR6, 0x18 ;  /* 0x0000000604047291 */ /* 0x004fe4000f8ec0ff */
[----:B------:R-:W-:-:S07]  /*3870*/  ULEA UR6, UR16, UR5, 0x3 ;  /* 0x0000000510067291 */ /* 0x000fce000f8e18ff */
[----:B------:R2:W-:Y:S02]  /*3880*/  @P0 STS.U8 [UR4+0x1c], R0 ;  /* 0x00001c00ff000988 */ /* 0x0005e40008000004 */
[----:B------:R-:W4:Y:S02]  /*3890*/  SYNCS.PHASECHK.TRANS64.TRYWAIT P0, [UR6], R2 ;  /* 0x00000002ff0075a7 */ /* 0x000f240008001106 */
[----:B--2-4-:R-:W-:Y:S05]  /*38a0*/  @!P0 BRA `(.L_x_67) ;  /* 0x0000005c00048947 */ /* 0x014fea0003800000 */
.L_x_158:
[----:B-1----:R-:W-:-:S04]  /*38b0*/  UIADD3 UR7, UPT, UPT, UR16, 0x1, URZ ;  /* 0x0000000110077890 */ /* 0x002fc8000fffe0ff */
[----:B------:R-:W-:-:S04]  /*38c0*/  UISETP.NE.AND UP0, UPT, UR7, 0x4, UPT ;  /* 0x000000040700788c */ /* 0x000fc8000bf05270 */
[----:B------:R-:W-:Y:S02]  /*38d0*/  USEL UR8, URZ, 0x1, UP0 ;  /* 0x00000001ff087887 */ /* 0x000fe40008000000 */
[----:B------:R-:W-:-:S04]  /*38e0*/  USEL UR7, UR7, URZ, UP0 ;  /* 0x000000ff07077287 */ /* 0x000fc80008000000 */
[----:B------:R-:W-:Y:S01]  /*38f0*/  ULEA UR6, UR7, UR5, 0x3 ;  /* 0x0000000507067291 */ /* 0x000fe2000f8e18ff */
[----:B--2---:R-:W-:-:S04]  /*3900*/  LOP3.LUT R2, R11, UR8, RZ, 0x3c, !PT ;  /* 0x000000080b027c12 */ /* 0x004fc8000f8e3cff */
[----:B------:R-:W-:-:S04]  /*3910*/  SHF.L.U32 R3, R2, 0x1f, RZ ;  /* 0x0000001f02037819 */ /* 0x000fc800000006ff */
[----:B------:R-:W1:Y:S02]  /*3920*/  SYNCS.PHASECHK.TRANS64.TRYWAIT P0, [UR6], R3 ;  /* 0x00000003ff0075a7 */ /* 0x000e640008001106 */
[----:B-1----:R-:W-:Y:S05]  /*3930*/  @!P0 BRA `(.L_x_68) ;  /* 0x0000005800f88947 */ /* 0x002fea0003800000 */
.L_x_160:
        /* <DEDUP_REMOVED lines=9> */
.L_x_162:
[----:B------:R-:W-:-:S04]  /*39d0*/  UIADD3 UR7, UPT, UPT, UR7, 0x1, URZ ;  /* 0x0000000107077890 */ /* 0x000fc8000fffe0ff */
[----:B------:R-:W-:-:S04]  /*39e0*/  UISETP.NE.AND UP0, UPT, UR7, 0x4, UPT ;  /* 0x000000040700788c */ /* 0x000fc8000bf05270 */
[----:B------:R-:W-:Y:S02]  /*39f0*/  USEL UR6, URZ, 0x1, UP0 ;  /* 0x00000001ff067887 */ /* 0x000fe40008000000 */
[----:B------:R-:W-:-:S04]  /*3a00*/  USEL UR7, UR7, URZ, UP0 ;  /* 0x000000ff07077287 */ /* 0x000fc80008000000 */
[----:B------:R-:W-:Y:S01]  /*3a10*/  ULEA UR7, UR7, UR5, 0x3 ;  /* 0x0000000507077291 */ /* 0x000fe2000f8e18ff */
[----:B------:R-:W-:-:S04]  /*3a20*/  LOP3.LUT R2, R2, UR6, RZ, 0x3c, !PT ;  /* 0x0000000602027c12 */ /* 0x000fc8000f8e3cff */
[----:B------:R-:W-:-:S04]  /*3a30*/  SHF.L.U32 R2, R2, 0x1f, RZ ;  /* 0x0000001f02027819 */ /* 0x000fc800000006ff */
[----:B------:R-:W2:Y:S02]  /*3a40*/  SYNCS.PHASECHK.TRANS64.TRYWAIT P0, [UR7], R2 ;  /* 0x00000002ff0075a7 */ /* 0x000ea40008001107 */
[----:B--2---:R-:W-:Y:S05]  /*3a50*/  @!P0 BRA `(.L_x_70) ;  /* 0x0000005800e08947 */ /* 0x004fea0003800000 */
.L_x_164:
[----:B------:R-:W-:Y:S01]  /*3a60*/  NOP ;  /* 0x0000000000007918 */ /* 0x000fe20000000000 */
[----:B-1----:R-:W1:Y:S01]  /*3a70*/  LDS R0, [UR4+0x14] ;  /* 0x00001404ff007984 */ /* 0x002e620008000800 */
[----:B------:R-:W-:Y:S01]  /*3a80*/  ULOP3.LUT UR6, UR17, 0xffff, URZ, 0xc0, !UPT ;  /* 0x0000ffff11067892 */ /* 0x000fe2000f8ec0ff */
[----:B------:R-:W-:Y:S01]  /*3a90*/  UMOV UR8, 0xffff ;  /* 0x0000ffff00087882 */ /* 0x000fe20000000000 */
[----:B------:R-:W-:Y:S02]  /*3aa0*/  UMOV UR5, 0x1 ;  /* 0x0000000100057882 */ /* 0x000fe40000000000 */
[----:B------:R-:W-:-:S04]  /*3ab0*/  USHF.R.U32.HI UR6, URZ, 0x5, UR6 ;  /* 0x00000005ff067899 */ /* 0x000fc80008011606 */
[----:B------:R-:W-:Y:S02]  /*3ac0*/  USHF.L.U32 UR8, UR8, UR6, URZ ;  /* 0x0000000608087299 */ /* 0x000fe400080006ff */
[----:B------:R-:W-:-:S04]  /*3ad0*/  USHF.L.U32 UR5, UR5, UR6, URZ ;  /* 0x0000000605057299 */ /* 0x000fc800080006ff */
[----:B-1----:R-:W-:-:S04]  /*3ae0*/  LOP3.LUT R0, R0, UR8, RZ, 0xc0, !PT ;  /* 0x0000000800007c12 */ /* 0x002fc8000f8ec0ff */
[----:B------:R-:W-:-:S13]  /*3af0*/  ISETP.NE.AND P0, PT, R0, UR8, PT ;  /* 0x0000000800007c0c */ /* 0x000fda000bf05270 */
[----:B------:R-:W-:Y:S05]  /*3b00*/  @P0 BRA `(.L_x_71) ;  /* 0x0000000000580947 */ /* 0x000fea0003800000 */
[----:B------:R-:W1:Y:S02]  /*3b10*/  LDS R0, [UR4+0x18] ;  /* 0x00001804ff007984 */ /* 0x000e640008000800 */
[----:B-1----:R-:W-:-:S04]  /*3b20*/  LOP3.LUT R0, R0, UR5, RZ, 0xc0, !PT ;  /* 0x0000000500007c12 */ /* 0x002fc8000f8ec0ff */
[----:B------:R-:W-:-:S13]  /*3b30*/  ISETP.NE.AND P0, PT, R0, UR5, PT ;  /* 0x0000000500007c0c */ /* 0x000fda000bf05270 */
[----:B------:R-:W-:Y:S05]  /*3b40*/  @P0 BRA `(.L_x_72) ;  /* 0x00000000003c0947 */ /* 0x000fea0003800000 */
[----:B------:R-:W1:Y:S01]  /*3b50*/  S2R R2, SR_LANEID ;  /* 0x0000000000027919 */ /* 0x000e620000000000 */
[----:B------:R-:W-:Y:S01]  /*3b60*/  ULOP3.LUT UR8, URZ, UR8, URZ, 0x33, !UPT ;  /* 0x00000008ff087292 */ /* 0x000fe2000f8e33ff */
[----:B------:R-:W-:Y:S02]  /*3b70*/  VOTEU.ANY UR7, UPT, PT ;  /* 0x0000000000077886 */ /* 0x000fe400038e0100 */
[----:B------:R-:W-:-:S03]  /*3b80*/  UFLO.U32 UR7, UR7 ;  /* 0x00000007000772bd */ /* 0x000fc600080e0000 */
[----:B------:R-:W-:-:S04]  /*3b90*/  IMAD.U32 R0, RZ, RZ, UR8 ;  /* 0x00000008ff007e24 */ /* 0x000fc8000f8e00ff */
[----:B------:R2:W4:Y:S02]  /*3ba0*/  REDUX UR6, R0 ;  /* 0x00000000000673c4 */ /* 0x0005240000000000 */
[----:B------:R1:W-:Y:S02]  /*3bb0*/  UTCATOMSWS.AND URZ, UR8 ;  /* 0x0000000800ff79e3 */ /* 0x0003e40008000000 */
[----:B-1----:R-:W-:Y:S02]  /*3bc0*/  ISETP.EQ.U32.AND P0, PT, R2, UR7, PT ;  /* 0x0000000702007c0c */ /* 0x002fe4000bf02070 */
[----:B--2---:R-:W-:Y:S02]  /*3bd0*/  LOP3.LUT R0, RZ, UR5, RZ, 0x33, !PT ;  /* 0x00000005ff007c12 */ /* 0x004fe4000f8e33ff */
[----:B----4-:R-:W-:Y:S02]  /*3be0*/  MOV R2, UR6 ;  /* 0x0000000600027c02 */ /* 0x010fe40008000f00 */
[----:B------:R-:W1:Y:S07]  /*3bf0*/  REDUX UR5, R0 ;  /* 0x00000000000573c4 */ /* 0x000e6e0000000000 */
[----:B------:R2:W-:Y:S01]  /*3c00*/  @P0 ATOMS.AND RZ, [UR4+0x14], R2 ;  /* 0x00001402ffff098c */ /* 0x0005e2000a800004 */
[----:B-1----:R-:W-:-:S05]  /*3c10*/  IMAD.U32 R0, RZ, RZ, UR5 ;  /* 0x00000005ff007e24 */ /* 0x002fca000f8e00ff */
[----:B------:R2:W-:Y:S01]  /*3c20*/  @P0 ATOMS.AND RZ, [UR4+0x18], R0 ;  /* 0x00001800ffff098c */ /* 0x0005e2000a800004 */
[----:B------:R-:W-:Y:S05]  /*3c30*/  BRA `(.L_x_73) ;  /* 0x0000000000147947 */ /* 0x000fea0003800000 */
.L_x_72:
[----:B------:R-:W-:Y:S02]  /*3c40*/  MOV R2, 0x3c60 ;  /* 0x00003c6000027802 */ /* 0x000fe40000000f00 */
[----:B---3-5:R-:W-:Y:S05]  /*3c50*/  CALL.REL.NOINC `($__internal_0_$__cuda_sm10x_tcgen05_guardrail_trap_col_being_dealloced_not_returned_by_alloc) ;  /* 0x0000005c00c87944 */ /* 0x028fea0003c00000 */
[----:B------:R-:W-:Y:S05]  /*3c60*/  BRA `(.L_x_73) ;  /* 0x0000000000087947 */ /* 0x000fea0003800000 */
.L_x_71:
[----:B------:R-:W-:Y:S02]  /*3c70*/  MOV R2, 0x3c90 ;  /* 0x00003c9000027802 */ /* 0x000fe40000000f00 */
[----:B---3-5:R-:W-:Y:S05]  /*3c80*/  CALL.REL.NOINC `($__internal_2_$__cuda_sm10x_tcgen05_guardrail_trap_unallocated_columns_being_dealloced) ;  /* 0x0000005c00d47944 */ /* 0x028fea0003c00000 */
.L_x_73:
[----:B------:R-:W-:Y:S01]  /*3c90*/  NOP ;  /* 0x0000000000007918 */ /* 0x000fe20000000000 */
[----:B------:R-:W-:Y:S05]  /*3ca0*/  EXIT ;  /* 0x000000000000794d */ /* 0x000fea0003800000 */
.L_x_55:
[----:B------:R-:W-:-:S09]  /*3cb0*/  UISETP.NE.OR UP4, UPT, UR5, 0x3, !UP4 ;  /* 0x000000030500788c */ /* 0x000fd2000e785670 */
[----:B------:R-:W-:Y:S05]  /*3cc0*/  BRA.U UP4, `(.L_x_74) ;  /* 0x0000000d04fc7547 */ /* 0x000fea000b800000 */
[----:B------:R-:W1:Y:S01]  /*3cd0*/  LDC R0, c[0x0][0xb30] ;  /* 0x0002cc00ff007b82 */ /* 0x000e620000000800 */
[----:B------:R-:W-:Y:S01]  /*3ce0*/  UMOV UR4, 0x400 ;  /* 0x0000040000047882 */ /* 0x000fe20000000000 */
[----:B------:R-:W-:Y:S01]  /*3cf0*/  HFMA2 R31, -RZ, RZ, 0, 0 ;  /* 0x00000000ff1f7431 */ /* 0x000fe200000001ff */
[----:B------:R-:W-:Y:S01]  /*3d00*/  ULEA UR4, UR37, UR4, 0x18 ;  /* 0x0000000425047291 */ /* 0x000fe2000f8ec0ff */
[----:B------:R-:W-:Y:S01]  /*3d10*/  IMAD.MOV.U32 R33, RZ, RZ, 0x1 ;  /* 0x00000001ff217424 */ /* 0x000fe200078e00ff */
[----:B------:R-:W-:Y:S01]  /*3d20*/  MOV R29, 0x2000 ;  /* 0x00002000001d7802 */ /* 0x000fe20000000f00 */
[----:B------:R-:W-:Y:S01]  /*3d30*/  IMAD.MOV.U32 R32, RZ, RZ, RZ ;  /* 0x000000ffff207224 */ /* 0x000fe200078e00ff */
[----:B------:R-:W-:Y:S01]  /*3d40*/  UIADD3 UR5, UPT, UPT, UR4, 0x58, URZ ;  /* 0x0000005804057890 */ /* 0x000fe2000fffe0ff */
[----:B------:R-:W2:Y:S01]  /*3d50*/  LDC R28, c[0x0][0x370] ;  /* 0x0000dc00ff1c7b82 */ /* 0x000ea20000000800 */
[----:B------:R-:W-:Y:S02]  /*3d60*/  UPLOP3.LUT UP0, UPT, UPT, UPT, UPT, 0x40, 0x4 ;  /* 0x000000000004789c */ /* 0x000fe40003f0e870 */
[----:B------:R-:W-:-:S02]  /*3d70*/  UIADD3 UR33, UPT, UPT, UR4, 0x40, URZ ;  /* 0x0000004004217890 */ /* 0x000fc4000fffe0ff */
[----:B------:R-:W-:Y:S02]  /*3d80*/  UIADD3 UR25, UPT, UPT, UR4, 0x48, URZ ;  /* 0x0000004804197890 */ /* 0x000fe4000fffe0ff */
[----:B------:R-:W-:Y:S01]  /*3d90*/  UIADD3 UR17, UPT, UPT, UR4, 0x50, URZ ;  /* 0x0000005004117890 */ /* 0x000fe2000fffe0ff */
[----:B------:R-:W3:Y:S01]  /*3da0*/  LDC R3, c[0x0][0xb0c] ;  /* 0x0002c300ff037b82 */ /* 0x000ee20000000800 */
[----:B------:R-:W-:-:S07]  /*3db0*/  UPRMT UR5, UR37, 0x654, UR5 ;  /* 0x0000065425057896 */ /* 0x000fce0008000005 */
[----:B------:R-:W4:Y:S01]  /*3dc0*/  LDC R22, c[0x0][0xb20] ;  /* 0x0002c800ff167b82 */ /* 0x000f220000000800 */
[----:B-1----:R-:W-:-:S07]  /*3dd0*/  ISETP.NE.AND P1, PT, R0, 0x1, PT ;  /* 0x000000010000780c */ /* 0x002fce0003f25270 */
[----:B------:R-:W1:Y:S08]  /*3de0*/  LDC.64 R34, c[0x0][0x348] ;  /* 0x0000d200ff227b82 */ /* 0x000e700000000a00 */
[----:B------:R-:W1:Y:S08]  /*3df0*/  LDC.64 R14, c[0x0][0x888] ;  /* 0x00022200ff0e7b82 */ /* 0x000e700000000a00 */
[----:B------:R-:W1:Y:S08]  /*3e00*/  LDC.64 R18, c[0x0][0xb10] ;  /* 0x0002c400ff127b82 */ /* 0x000e700000000a00 */
[----:B------:R-:W1:Y:S08]  /*3e10*/  LDC.64 R6, c[0x0][0xb18] ;  /* 0x0002c600ff067b82 */ /* 0x000e700000000a00 */
[----:B------:R-:W1:Y:S08]  /*3e20*/  LDC.64 R4, c[0x0][0xb28] ;  /* 0x0002ca00ff047b82 */ /* 0x000e700000000a00 */
[----:B------:R-:W1:Y:S08]  /*3e30*/  LDC.64 R16, c[0x0][0x890] ;  /* 0x00022400ff107b82 */ /* 0x000e700000000a00 */
[----:B--234-:R-:W1:Y:S02]  /*3e40*/  LDC R23, c[0x0][0x374] ;  /* 0x0000dd00ff177b82 */ /* 0x01ce640000000800 */
.L_x_85:
[C---:B------:R-:W-:Y:S02]  /*3e50*/  LEA R0, R32.reuse, UR4, 0x3 ;  /* 0x0000000420007c11 */ /* 0x040fe4000f8e18ff */
[----:B------:R-:W-:Y:S02]  /*3e60*/  SHF.L.U32 R2, R31, 0x1f, RZ ;  /* 0x0000001f1f027819 */ /* 0x000fe400000006ff */
[----:B------:R-:W-:Y:S02]  /*3e70*/  LEA R24, R32, UR4, 0x4 ;  /* 0x0000000420187c11 */ /* 0x000fe4000f8e20ff */
[----:B--2---:R-:W2:Y:S02]  /*3e80*/  SYNCS.PHASECHK.TRANS64.TRYWAIT P0, [R0+URZ+0x90], R2 ;  /* 0x00009002000075a7 */ /* 0x004ea400080011ff */
[----:B--2---:R-:W-:Y:S05]  /*3e90*/  @!P0 BRA `(.L_x_75) ;  /* 0x0000005400e88947 */ /* 0x004fea0003800000 */
.L_x_165:
[----:B------:R-:W-:Y:S01]  /*3ea0*/  ISETP.GE.AND P0, PT, R40, 0x1, PT ;  /* 0x000000012800780c */ /* 0x000fe20003f06270 */
[----:B------:R-:W3:Y:S01]  /*3eb0*/  LDS.128 R24, [R24+0x120] ;  /* 0x0001200018187984 */ /* 0x000ee20000000c00 */
[----:B--2---:R-:W-:Y:S01]  /*3ec0*/  VIADD R0, R0, 0xa0 ;  /* 0x000000a000007836 */ /* 0x004fe20000000000 */
[----:B------:R-:W-:Y:S01]  /*3ed0*/  @!PT LDS RZ, [RZ] ;  /* 0x00000000fffff984 */ /* 0x000fe20000000800 */
[----:B------:R-:W-:Y:S01]  /*3ee0*/  @!PT LDS RZ, [RZ] ;  /* 0x00000000fffff984 */ /* 0x000fe20000000800 */
[----:B------:R-:W-:Y:S01]  /*3ef0*/  @!PT LDS RZ, [RZ] ;  /* 0x00000000fffff984 */ /* 0x000fe20000000800 */
[----:B------:R-:W-:Y:S01]  /*3f00*/  @!PT LDS RZ, [RZ] ;  /* 0x00000000fffff984 */ /* 0x000fe20000000800 */
[----:B------:R2:W-:Y:S06]  /*3f10*/  MEMBAR.ALL.CTA ;  /* 0x0000000000007992 */ /* 0x0005ec0000008000 */
[----:B--2---:R-:W2:Y:S01]  /*3f20*/  FENCE.VIEW.ASYNC.S ;  /* 0x00000000000073c6 */ /* 0x004ea20000000000 */
[----:B------:R-:W-:Y:S04]  /*3f30*/  PRMT R0, RZ, 0x654, R0 ;  /* 0x00000654ff007816 */ /* 0x000fe80000000000 */
[----:B--2---:R2:W-:Y:S01]  /*3f40*/  SYNCS.ARRIVE.TRANS64.RED.A1T0 RZ, [R0+URZ], RZ ;  /* 0x000000ff00ff79a7 */ /* 0x0045e200081004ff */
[----:B---3--:R-:W-:Y:S11]  /*3f50*/  LOP3.LUT P3, RZ, R26, 0x1, RZ, 0xc0, !PT ;  /* 0x000000011aff7812 */ /* 0x008ff6000786c0ff */
[----:B------:R-:W-:Y:S02]  /*3f60*/  @!UPT UIADD3 URZ, UPT, UPT, URZ, URZ, URZ ;  /* 0x000000fffffff290 */ /* 0x000fe4000fffe0ff */
[----:B------:R-:W-:Y:S02]  /*3f70*/  @P3 MOV R11, R24 ;  /* 0x00000018000b3202 */ /* 0x000fe40000000f00 */
[----:B------:R-:W-:Y:S01]  /*3f80*/  @P3 LOP3.LUT R10, R25, 0xffff, RZ, 0xc0, !PT ;  /* 0x0000ffff190a3812 */ /* 0x000fe200078ec0ff */
[----:B--2---:R-:W-:Y:S06]  /*3f90*/  @!P0 BRA `(.L_x_76) ;  /* 0x0000000000a48947 */ /* 0x004fec0003800000 */
[-C--:B-1----:R-:W-:Y:S01]  /*3fa0*/  IMAD.HI.U32 R0, R23, R7.reuse, RZ ;  /* 0x0000000717007227 */ /* 0x082fe200078e00ff */
[----:B------:R-:W-:Y:S02]  /*3fb0*/  ISETP.NE.AND P0, PT, R6, 0x1, PT ;  /* 0x000000010600780c */ /* 0x000fe40003f05270 */
[----:B------:R-:W-:Y:S01]  /*3fc0*/  ISETP.NE.AND P2, PT, R40, 0x1, PT ;  /* 0x000000012800780c */ /* 0x000fe20003f45270 */
[----:B------:R-:W-:Y:S01]  /*3fd0*/  IMAD.HI.U32 R9, R28, R18, RZ ;  /* 0x000000121c097227 */ /* 0x000fe200078e00ff */
[----:B------:R-:W-:Y:S02]  /*3fe0*/  SHF.R.U32.HI R0, RZ, R22, R0 ;  /* 0x00000016ff007219 */ /* 0x000fe40000011600 */
[----:B------:R-:W-:Y:S01]  /*3ff0*/  ISETP.NE.AND P4, PT, R3, 0x1, PT ;  /* 0x000000010300780c */ /* 0x000fe20003f85270 */
[----:B------:R-:W-:Y:S01]  /*4000*/  IMAD.HI.U32 R13, R10, R7, RZ ;  /* 0x000000070a0d7227 */ /* 0x000fe200078e00ff */
[----:B------:R-:W-:Y:S02]  /*4010*/  SHF.R.U32.HI R9, RZ, R19, R9 ;  /* 0x00000013ff097219 */ /* 0x000fe40000011609 */
[----:B------:R-:W-:Y:S01]  /*4020*/  SEL R0, R23, R0, !P0 ;  /* 0x0000000017007207 */ /* 0x000fe20004000000 */
[----:B------:R-:W-:Y:S01]  /*4030*/  IMAD.HI.U32 R12, R11, R18, RZ ;  /* 0x000000120b0c7227 */ /* 0x000fe200078e00ff */
[----:B------:R-:W-:Y:S03]  /*4040*/  SEL R9, R28, R9, !P4 ;  /* 0x000000091c097207 */ /* 0x000fe60006000000 */
[-C--:B------:R-:W-:Y:S01]  /*4050*/  IMAD.HI.U32 R8, R0, R4.reuse, RZ ;  /* 0x0000000400087227 */ /* 0x080fe200078e00ff */
[----:B------:R-:W-:Y:S03]  /*4060*/  SHF.R.U32.HI R12, RZ, R19, R12 ;  /* 0x00000013ff0c7219 */ /* 0x000fe6000001160c */
[----:B------:R-:W-:Y:S01]  /*4070*/  IMAD.HI.U32 R2, R9, R4, RZ ;  /* 0x0000000409027227 */ /* 0x000fe200078e00ff */
[-C--:B------:R-:W-:Y:S02]  /*4080*/  @P2 SHF.R.U32.HI R0, RZ, R5.reuse, R8 ;  /* 0x00000005ff002219 */ /* 0x080fe40000011608 */
[----:B------:R-:W-:Y:S02]  /*4090*/  SHF.R.U32.HI R8, RZ, R22, R13 ;  /* 0x00000016ff087219 */ /* 0x000fe4000001160d */
[----:B------:R-:W-:Y:S01]  /*40a0*/  @P2 SHF.R.U32.HI R9, RZ, R5, R2 ;  /* 0x00000005ff092219 */ /* 0x000fe20000011602 */
[----:B------:R-:W-:Y:S01]  /*40b0*/  IMAD R0, R40, R0, RZ ;  /* 0x0000000028007224 */ /* 0x000fe200078e02ff */
[----:B------:R-:W-:Y:S02]  /*40c0*/  SEL R8, R10, R8, !P0 ;  /* 0x000000080a087207 */ /* 0x000fe40004000000 */
[----:B------:R-:W-:Y:S01]  /*40d0*/  SEL R2, R11, R12, !P4 ;  /* 0x0000000c0b027207 */ /* 0x000fe20006000000 */
[----:B------:R-:W-:Y:S01]  /*40e0*/  IMAD R12, R40, R9, RZ ;  /* 0x00000009280c7224 */ /* 0x000fe200078e02ff */
[C---:B------:R-:W-:Y:S01]  /*40f0*/  ISETP.GE.AND P0, PT, R8.reuse, R0, PT ;  /* 0x000000000800720c */ /* 0x040fe20003f06270 */
[----:B------:R-:W-:Y:S03]  /*4100*/  IMAD.HI.U32 R0, R8, R4, RZ ;  /* 0x0000000408007227 */ /* 0x000fe600078e00ff */
[----:B------:R-:W-:Y:S02]  /*4110*/  ISETP.GE.OR P0, PT, R2, R12, P0 ;  /* 0x0000000c0200720c */ /* 0x000fe40000706670 */
[-C--:B------:R-:W-:Y:S04]  /*4120*/  SHF.R.U32.HI R0, RZ, R5.reuse, R0 ;  /* 0x00000005ff007219 */ /* 0x080fe80000011600 */
[----:B------:R-:W-:Y:S05]  /*4130*/  SEL R13, R8, R0, !P2 ;  /* 0x00000000080d7207 */ /* 0x000fea0005000000 */
[----:B------:R-:W-:Y:S02]  /*4140*/  IMAD.MOV R12, RZ, RZ, -R13 ;  /* 0x000000ffff0c7224 */ /* 0x000fe400078e0a0d */
[----:B------:R-:W-:Y:S04]  /*4150*/  @!P0 IMAD.HI.U32 R0, R2, R4, RZ ;  /* 0x0000000402008227 */ /* 0x000fe800078e00ff */
[----:B------:R-:W-:Y:S01]  /*4160*/  IMAD R12, R40, R12, R8 ;  /* 0x0000000c280c7224 */ /* 0x000fe200078e0208 */
[----:B------:R-:W-:Y:S04]  /*4170*/  @!P0 SHF.R.U32.HI R0, RZ, R5, R0 ;  /* 0x00000005ff008219 */ /* 0x000fe80000011600 */
[----:B------:R-:W-:Y:S04]  /*4180*/  @!P0 SEL R0, R2, R0, !P2 ;  /* 0x0000000002008207 */ /* 0x000fe80005000000 */
[----:B------:R-:W-:Y:S01]  /*4190*/  @!P0 IADD3 R13, PT, PT, R13, -R0, RZ ;  /* 0x800000000d0d8210 */ /* 0x000fe20007ffe0ff */
[----:B------:R-:W-:Y:S01]  /*41a0*/  @!P0 IMAD R0, R9, R12, R0 ;  /* 0x0000000c09008224 */ /* 0x000fe200078e0200 */
[----:B------:R-:W-:Y:S01]  /*41b0*/  IADD3 R9, PT, PT, -R8, RZ, RZ ;  /* 0x000000ff08097210 */ /* 0x000fe20007ffe1ff */
[--C-:B------:R-:W-:Y:S02]  /*41c0*/  IMAD.MOV R12, RZ, RZ, -R2.reuse ;  /* 0x000000ffff0c7224 */ /* 0x100fe400078e0a02 */
[----:B------:R-:W-:Y:S02]  /*41d0*/  @!P0 IMAD R8, R13, R40, R2 ;  /* 0x000000280d088224 */ /* 0x000fe400078e0202 */
[----:B------:R-:W-:Y:S02]  /*41e0*/  @!P0 IMAD.MOV.U32 R2, RZ, RZ, R0 ;  /* 0x000000ffff028224 */ /* 0x000fe400078e0000 */
[----:B------:R-:W-:Y:S02]  /*41f0*/  IMAD R11, R3, R12, R11 ;  /* 0x0000000c030b7224 */ /* 0x000fe400078e020b */
[----:B------:R-:W-:Y:S02]  /*4200*/  IMAD R10, R6, R9, R10 ;  /* 0x00000009060a7224 */ /* 0x000fe400078e020a */
[----:B------:R-:W-:Y:S02]  /*4210*/  IMAD R11, R2, R3, R11 ;  /* 0x00000003020b7224 */ /* 0x000fe400078e020b */
[----:B------:R-:W-:Y:S02]  /*4220*/  IMAD R10, R8, R6, R10 ;  /* 0x00000006080a7224 */ /* 0x000fe400078e020a */
.L_x_76:
[----:B------:R-:W-:Y:S05]  /*4230*/  BRA.U UP0, `(.L_x_77) ;  /* 0x0000000100107547 */ /* 0x000fea000b800000 */
[----:B------:R-:W-:Y:S04]  /*4240*/  MOV R2, UR7 ;  /* 0x0000000700027c02 */ /* 0x000fe80008000f00 */
[----:B------:R-:W-:Y:S04]  /*4250*/  SHF.L.U32 R2, R2, 0x1f, RZ ;  /* 0x0000001f02027819 */ /* 0x000fe800000006ff */
[----:B------:R-:W2:Y:S02]  /*4260*/  SYNCS.PHASECHK.TRANS64.TRYWAIT P0, [UR4+0x88], R2 ;  /* 0x00008802ff0075a7 */ /* 0x000ea40008001104 */
[----:B--2---:R-:W-:Y:S05]  /*4270*/  @!P0 BRA `(.L_x_78) ;  /* 0x0000005400048947 */ /* 0x004fea0003800000 */
.L_x_77:
[----:B-1----:R-:W-:Y:S02]  /*4280*/  ISETP.NE.U32.AND P0, PT, R16, RZ, PT ;  /* 0x000000ff1000720c */ /* 0x002fe40003f05070 */
[----:B------:R-:W-:Y:S02]  /*4290*/  R2UR UR35, R21 ;  /* 0x00000000152372ca */ /* 0x000fe400000e0000 */
[----:B------:R-:W-:Y:S02]  /*42a0*/  R2UR UR34, R20 ;  /* 0x00000000142272ca */ /* 0x000fe400000e0000 */
[----:B------:R-:W-:Y:S02]  /*42b0*/  ISETP.NE.AND.EX P0, PT, R17, RZ, PT, P0 ;  /* 0x000000ff1100720c */ /* 0x000fe40003f05300 */
[----:B------:R-:W-:Y:S02]  /*42c0*/  ISETP.NE.U32.AND P2, PT, R16, RZ, PT ;  /* 0x000000ff1000720c */ /* 0x000fe40003f45070 */
[----:B------:R-:W-:Y:S02]  /*42d0*/  SHF.L.U32 R20, R33, 0x1f, RZ ;  /* 0x0000001f21147819 */ /* 0x000fe400000006ff */
[----:B------:R-:W-:Y:S03]  /*42e0*/  ISETP.NE.AND.EX P2, PT, R17, RZ, PT, P2 ;  /* 0x000000ff1100720c */ /* 0x000fe60003f45320 */
[----:B------:R-:W-:Y:S02]  /*42f0*/  USHF.L.U32 UR35, UR35, 0x7, URZ ;  /* 0x0000000723237899 */ /* 0x000fe400080006ff */
[----:B------:R-:W-:Y:S02]  /*4300*/  USHF.L.U32 UR34, UR34, 0x7, URZ ;  /* 0x0000000722227899 */ /* 0x000fe400080006ff */
[----:B------:R-:W-:Y:S10]  /*4310*/  @!P0 BRA `(.L_x_79) ;  /* 0x00000000002c8947 */ /* 0x000ff40003800000 */
[----:B------:R-:W-:Y:S01]  /*4320*/  ISETP.NE.U32.AND P0, PT, R14, RZ, PT ;  /* 0x000000ff0e00720c */ /* 0x000fe20003f05070 */
[----:B------:R-:W-:Y:S03]  /*4330*/  IMAD.MOV.U32 R88, RZ, RZ, 0x1 ;  /* 0x00000001ff587424 */ /* 0x000fe600078e00ff */
[----:B------:R-:W-:Y:S11]  /*4340*/  ISETP.NE.AND.EX P0, PT, R15, RZ, PT, P0 ;  /* 0x000000ff0f00720c */ /* 0x000ff60003f05300 */
[----:B------:R-:W-:Y:S02]  /*4350*/  @!UPT UIADD3 URZ, UPT, UPT, URZ, URZ, URZ ;  /* 0x000000fffffff290 */ /* 0x000fe4000fffe0ff */
[----:B------:R-:W1:Y:S01]  /*4360*/  @P0 LDC.64 R8, c[0x0][0x888] ;  /* 0x00022200ff080b82 */ /* 0x000e620000000a00 */
[----:B--2---:R-:W-:Y:S04]  /*4370*/  @P0 IMAD R0, R16, UR36, RZ ;  /* 0x0000002410000c24 */ /* 0x004fe8000f8e02ff */
[----:B-1----:R-:W-:Y:S04]  /*4380*/  @P0 IMAD.WIDE R8, R0, 0x4, R8 ;  /* 0x0000000400080825 */ /* 0x002fe800078e0208 */
[----:B------:R-:W-:Y:S01]  /*4390*/  HFMA2 R0, -RZ, RZ, 0, 5.9604644775390625e-08 ;  /* 0x00000001ff007431 */ /* 0x000fe200000001ff */
[----:B-----5:R1:W5:Y:S04]  /*43a0*/  @P0 LDG.E R49, desc[UR46][R8.64] ;  /* 0x0000002e08310981 */ /* 0x020368000c1e1900 */
[----:B------:R-:W-:Y:S01]  /*43b0*/  @!P0 PRMT R88, R0, 0x7610, R88 ;  /* 0x0000761000588816 */ /* 0x000fe20000000058 */
[----:B-1----:R-:W3:Y:S06]  /*43c0*/  @!P0 LDC R49, c[0x0][0x880] ;  /* 0x00022000ff318b82 */ /* 0x002eec0000000800 */
.L_x_79:
[----:B---3-5:R-:W-:Y:S01]  /*43d0*/  @!P2 FSETP.EQ.AND P0, PT, R49, RZ, PT ;  /* 0x000000ff3100a20b */ /* 0x028fe20003f02000 */
[----:B------:R-:W-:Y:S01]  /*43e0*/  @!UPT UIADD3 URZ, UPT, UPT, URZ, URZ, URZ ;  /* 0x000000fffffff290 */ /* 0x000fe2000fffe0ff */
[----:B------:R-:W-:Y:S11]  /*43f0*/  @!P2 BRA `(.L_x_80) ;  /* 0x000000000018a947 */ /* 0x000ff60003800000 */
[----:B------:R-:W-:Y:S02]  /*4400*/  LOP3.LUT P2, RZ, R88, 0xff, RZ, 0xc0, !PT ;  /* 0x000000ff58ff7812 */ /* 0x000fe4000784c0ff */
[----:B------:R-:W-:Y:S04]  /*4410*/  ISETP.NE.U32.AND P0, PT, R14, RZ, PT ;  /* 0x000000ff0e00720c */ /* 0x000fe80003f05070 */
[----:B------:R-:W-:Y:S04]  /*4420*/  ISETP.NE.AND.EX P0, PT, R15, RZ, PT, P0 ;  /* 0x000000ff0f00720c */ /* 0x000fe80003f05300 */
[----:B------:R-:W-:Y:S03]  /*4430*/  PLOP3.LUT P0, PT, P0, PT, PT, 0x8, 0x80 ;  /* 0x000000000080781c */ /* 0x000fe6000070e170 */
[----:B------:R-:W-:Y:S11]  /*4440*/  @P2 FSETP.EQ.AND P0, PT, R49, RZ, PT ;  /* 0x000000ff3100220b */ /* 0x000ff60003f02000 */
[----:B------:R-:W-:Y:S02]  /*4450*/  @!UPT UIADD3 URZ, UPT, UPT, URZ, URZ, URZ ;  /* 0x000000fffffff290 */ /* 0x000fe4000fffe0ff */
.L_x_80:
[----:B------:R-:W1:Y:S01]  /*4460*/  SYNCS.PHASECHK.TRANS64.TRYWAIT P2, [UR4+0x60], R20 ;  /* 0x00006014ff0075a7 */ /* 0x000e620008041104 */
[----:B------:R-:W-:Y:S04]  /*4470*/  ELECT P4, URZ, PT ;  /* 0x0000000000ff782f */ /* 0x000fe80003880000 */
[----:B------:R-:W-:Y:S11]  /*4480*/  PLOP3.LUT P4, PT, P0, P4, PT, 0xf2, 0x2f ;  /* 0x00000000002f781c */ /* 0x000ff60000789e72 */
[----:B------:R-:W-:Y:S02]  /*4490*/  @!UPT UIADD3 URZ, UPT, UPT, URZ, URZ, URZ ;  /* 0x000000fffffff290 */ /* 0x000fe4000fffe0ff */
[----:B------:R-:W-:Y:S05]  /*44a0*/  @!P4 IADD3 R8, P0, PT, R34, 0x580, RZ ;  /* 0x000005802208c810 */ /* 0x000fea0007f1e0ff */
[----:B--2---:R-:W-:Y:S01]  /*44b0*/  @!P4 IMAD.X R2, RZ, RZ, R35, P0 ;  /* 0x000000ffff02c224 */ /* 0x004fe200000e0623 */
[----:B-1----:R-:W-:Y:S07]  /*44c0*/  @!P2 BRA `(.L_x_81) ;  /* 0x000000500088a947 */ /* 0x002fee0003800000 */
.L_x_168:
[----:B------:R-:W-:Y:S01]  /*44d0*/  @!P4 R2UR UR8, R8 ;  /* 0x000000000808c2ca */ /* 0x000fe200000e0000 */
[----:B------:R-:W-:Y:S01]  /*44e0*/  VOTEU.ALL UP0, P4 ;  /* 0x0000000000ff7886 */ /* 0x000fe20002000000 */
[----:B------:R-:W-:Y:S01]  /*44f0*/  @!P4 R2UR UR6, R2 ;  /* 0x000000000206c2ca */ /* 0x000fe200000e0000 */
[----:B-1----:R-:W-:Y:S01]  /*4500*/  @!P4 IMAD.MOV.U32 R0, RZ, RZ, 0x2000 ;  /* 0x00002000ff00c424 */ /* 0x002fe200078e00ff */
[----:B------:R-:W-:Y:S02]  /*4510*/  UMOV UR9, 0x10000000 ;  /* 0x1000000000097882 */ /* 0x000fe40000000000 */
[----:B------:R-:W-:Y:S01]  /*4520*/  @!UP0 UIADD3 UR32, UPT, UPT, UR4, 0x200, URZ ;  /* 0x0000020004208890 */ /* 0x000fe2000fffe0ff */
[----:B------:R-:W-:Y:S06]  /*4530*/  VOTEU.ALL UP0, P4 ;  /* 0x0000000000ff7886 */ /* 0x000fec0002000000 */
[----:B------:R-:W-:Y:S01]  /*4540*/  IMAD.U32 R8, RZ, RZ, UR8 ;  /* 0x00000008ff087e24 */ /* 0x000fe2000f8e00ff */
[----:B------:R-:W-:Y:S01]  /*4550*/  UMOV UR8, 0x0 ;  /* 0x0000000000087882 */ /* 0x000fe20000000000 */
[----:B------:R-:W-:Y:S01]  /*4560*/  IMAD.U32 R9, RZ, RZ, UR6 ;  /* 0x00000006ff097e24 */ /* 0x000fe2000f8e00ff */
[----:B------:R-:W-:Y:S02]  /*4570*/  UPRMT UR6, UR37, 0x654, UR33 ;  /* 0x0000065425067896 */ /* 0x000fe40008000021 */
[----:B------:R-:W-:Y:S02]  /*4580*/  @!P4 R2UR UR10, R8 ;  /* 0x00000000080ac2ca */ /* 0x000fe400000e0000 */
[----:B------:R-:W-:Y:S02]  /*4590*/  @!P4 R2UR UR11, R9 ;  /* 0x00000000090bc2ca */ /* 0x000fe400000e0000 */
[----:B------:R-:W-:Y:S05]  /*45a0*/  @!P4 IADD3 R8, P0, PT, R34, 0x580, RZ ;  /* 0x000005802208c810 */ /* 0x000fea0007f1e0ff */
[----:B------:R-:W-:Y:S06]  /*45b0*/  @!P4 IMAD.X R2, RZ, RZ, R35, P0 ;  /* 0x000000ffff02c224 */ /* 0x000fec00000e0623 */
[----:B------:R1:W-:Y:S01]  /*45c0*/  @!UP0 UTMALDG.3D [UR32], [UR10], desc[UR8] ;  /* 0x000008200a0085b4 */ /* 0x0003e20008011000 */
[----:B------:R1:W-:Y:S01]  /*45d0*/  @!P4 SYNCS.ARRIVE.TRANS64.RED.A0TR RZ, [UR4+0x40], R0 ;  /* 0x00004000ffffc9a7 */ /* 0x0003e20008300404 */
[----:B------:R-:W-:Y:S01]  /*45e0*/  SYNCS.ARRIVE.TRANS64.RED.A1T0 RZ, [UR6], RZ ;  /* 0x000000ffffff79a7 */ /* 0x000fe20008100406 */
[----:B------:R-:W2:Y:S02]  /*45f0*/  SYNCS.PHASECHK.TRANS64.TRYWAIT P2, [UR4+0x68], R20 ;  /* 0x00006814ff0075a7 */ /* 0x000ea40008041104 */
[----:B-12---:R-:W-:Y:S05]  /*4600*/  @!P2 BRA `(.L_x_82) ;  /* 0x000000500050a947 */ /* 0x006fea0003800000 */
.L_x_170:
[----:B------:R-:W-:Y:S01]  /*4610*/  @!P4 R2UR UR8, R8 ;  /* 0x000000000808c2ca */ /* 0x000fe200000e0000 */
[----:B------:R-:W-:Y:S01]  /*4620*/  VOTEU.ALL UP0, P4 ;  /* 0x0000000000ff7886 */ /* 0x000fe20002000000 */
[----:B------:R-:W-:Y:S01]  /*4630*/  @!P4 R2UR UR6, R2 ;  /* 0x000000000206c2ca */ /* 0x000fe200000e0000 */
[----:B-1----:R-:W-:Y:S01]  /*4640*/  @!P4 IMAD.MOV.U32 R0, RZ, RZ, 0x2000 ;  /* 0x00002000ff00c424 */ /* 0x002fe200078e00ff */
[----:B------:R-:W-:Y:S01]  /*4650*/  UMOV UR9, 0x10000000 ;  /* 0x1000000000097882 */ /* 0x000fe20000000000 */
[----:B------:R-:W-:Y:S01]  /*4660*/  UMOV UR27, UR35 ;  /* 0x00000023001b7c82 */ /* 0x000fe20008000000 */
[----:B------:R-:W-:Y:S02]  /*4670*/  @!UP0 UIADD3 UR26, UPT, UPT, UR34, 0x20, URZ ;  /* 0x00000020221a8890 */ /* 0x000fe4000fffe0ff */
[----:B------:R-:W-:Y:S01]  /*4680*/  @!UP0 UIADD3 UR24, UPT, UPT, UR4, 0x2200, URZ ;  /* 0x0000220004188890 */ /* 0x000fe2000fffe0ff */
[----:B------:R-:W-:Y:S01]  /*4690*/  VOTEU.ALL UP0, P4 ;  /* 0x0000000000ff7886 */ /* 0x000fe20002000000 */
[----:B------:R-:W-:Y:S03]  /*46a0*/  UMOV UR28, UR36 ;  /* 0x00000024001c7c82 */ /* 0x000fe60008000000 */
        /* <DEDUP_REMOVED lines=13> */
.L_x_172:
[----:B------:R-:W2:Y:S01]  /*4780*/  LDC.64 R12, c[0x0][0xb18] ;  /* 0x0002c600ff0c7b82 */ /* 0x000ea20000000a00 */
[----:B------:R-:W-:Y:S01]  /*4790*/  @!P4 R2UR UR6, R2 ;  /* 0x000000000206c2ca */ /* 0x000fe200000e0000 */
[----:B------:R-:W-:Y:S01]  /*47a0*/  VOTEU.ALL UP0, P4 ;  /* 0x0000000000ff7886 */ /* 0x000fe20002000000 */
[----:B------:R-:W-:Y:S01]  /*47b0*/  @!P4 R2UR UR8, R8 ;  /* 0x000000000808c2ca */ /* 0x000fe200000e0000 */
[----:B-1----:R-:W-:Y:S01]  /*47c0*/  @!P4 IMAD.MOV.U32 R0, RZ, RZ, 0x2000 ;  /* 0x00002000ff00c424 */ /* 0x002fe200078e00ff */
[----:B------:R-:W-:Y:S03]  /*47d0*/  UMOV UR9, 0x10000000 ;  /* 0x1000000000097882 */ /* 0x000fe60000000000 */
[----:B------:R-:W1:Y:S01]  /*47e0*/  @!P1 LDC R2, c[0x0][0xb0c] ;  /* 0x0002c300ff029b82 */ /* 0x000e620000000800 */
[----:B------:R-:W-:Y:S01]  /*47f0*/  @!UP0 UIADD3 UR18, UPT, UPT, UR34, 0x40, URZ ;  /* 0x0000004022128890 */ /* 0x000fe2000fffe0ff */
[----:B------:R-:W-:Y:S01]  /*4800*/  @P3 SHF.R.U32.HI R30, RZ, 0x10, R25 ;  /* 0x00000010ff1e3819 */ /* 0x000fe20000011619 */
[----:B------:R-:W-:Y:S01]  /*4810*/  @!UP0 UIADD3 UR16, UPT, UPT, UR4, 0x4200, URZ ;  /* 0x0000420004108890 */ /* 0x000fe2000fffe0ff */
[----:B------:R-:W-:Y:S01]  /*4820*/  VIADD R32, R32, 0x1 ;  /* 0x0000000120207836 */ /* 0x000fe20000000000 */
[----:B------:R-:W-:Y:S01]  /*4830*/  VOTEU.ALL UP0, P4 ;  /* 0x0000000000ff7886 */ /* 0x000fe20002000000 */
[----:B------:R-:W-:Y:S01]  /*4840*/  UMOV UR19, UR35 ;  /* 0x0000002300137c82 */ /* 0x000fe20008000000 */
[----:B------:R-:W-:Y:S01]  /*4850*/  UMOV UR20, UR36 ;  /* 0x0000002400147c82 */ /* 0x000fe20008000000 */
[----:B------:R-:W-:Y:S01]  /*4860*/  IMAD.U32 R9, RZ, RZ, UR6 ;  /* 0x00000006ff097e24 */ /* 0x000fe2000f8e00ff */
[----:B------:R-:W-:Y:S01]  /*4870*/  UPRMT UR6, UR37, 0x654, UR17 ;  /* 0x0000065425067896 */ /* 0x000fe20008000011 */
[----:B------:R-:W-:Y:S01]  /*4880*/  IMAD.U32 R8, RZ, RZ, UR8 ;  /* 0x00000008ff087e24 */ /* 0x000fe2000f8e00ff */
[----:B------:R-:W-:Y:S02]  /*4890*/  UMOV UR8, 0x0 ;  /* 0x0000000000087882 */ /* 0x000fe40000000000 */
[----:B------:R-:W-:Y:S02]  /*48a0*/  @!P4 R2UR UR11, R9 ;  /* 0x00000000090bc2ca */ /* 0x000fe400000e0000 */
[----:B------:R-:W-:Y:S02]  /*48b0*/  @!P4 R2UR UR10, R8 ;  /* 0x00000000080ac2ca */ /* 0x000fe400000e0000 */
[----:B------:R-:W3:Y:S11]  /*48c0*/  LDC.64 R8, c[0x0][0xb10] ;  /* 0x0002c400ff087b82 */ /* 0x000ef60000000a00 */
[----:B------:R4:W-:Y:S01]  /*48d0*/  @!UP0 UTMALDG.3D [UR16], [UR10], desc[UR8] ;  /* 0x000008100a0085b4 */ /* 0x0009e20008011000 */
[----:B------:R5:W-:Y:S01]  /*48e0*/  @!P4 SYNCS.ARRIVE.TRANS64.RED.A0TR RZ, [UR4+0x50], R0 ;  /* 0x00005000ffffc9a7 */ /* 0x000be20008300404 */
[C---:B---3--:R-:W-:Y:S01]  /*48f0*/  @!P1 IMAD.HI.U32 R8, R11.reuse, R8, RZ ;  /* 0x000000080b089227 */ /* 0x048fe200078e00ff */
[----:B--2---:R-:W-:Y:S02]  /*4900*/  @!P1 ISETP.NE.AND P0, PT, R12, 0x1, PT ;  /* 0x000000010c00980c */ /* 0x004fe40003f05270 */
[----:B-1----:R-:W-:Y:S01]  /*4910*/  @!P1 ISETP.NE.AND P2, PT, R2, 0x1, PT ;  /* 0x000000010200980c */ /* 0x002fe20003f45270 */
[----:B------:R-:W-:Y:S01]  /*4920*/  SYNCS.ARRIVE.TRANS64.RED.A1T0 RZ, [UR6], RZ ;  /* 0x000000ffffff79a7 */ /* 0x000fe20008100406 */
[C---:B------:R-:W-:Y:S01]  /*4930*/  @!P1 IMAD.HI.U32 R13, R10.reuse, R13, RZ ;  /* 0x0000000d0a0d9227 */ /* 0x040fe200078e00ff */
[----:B------:R-:W-:Y:S04]  /*4940*/  @!P1 SHF.R.U32.HI R8, RZ, R9, R8 ;  /* 0x00000009ff089219 */ /* 0x000fe80000011608 */
[----:B------:R-:W-:Y:S01]  /*4950*/  @!P1 SEL R8, R11, R8, !P2 ;  /* 0x000000080b089207 */ /* 0x000fe20005000000 */
[----:B------:R-:W1:Y:S01]  /*4960*/  SYNCS.PHASECHK.TRANS64.TRYWAIT P5, [UR4+0x78], R20 ;  /* 0x00007814ff0075a7 */ /* 0x000e6200080a1104 */
[----:B-----5:R-:W2:Y:S02]  /*4970*/  @!P1 LDC R0, c[0x0][0xb20] ;  /* 0x0002c800ff009b82 */ /* 0x020ea40000000800 */
[----:B--2---:R-:W-:Y:S04]  /*4980*/  @!P1 SHF.R.U32.HI R0, RZ, R0, R13 ;  /* 0x00000000ff009219 */ /* 0x004fe8000001160d */
[----:B------:R-:W-:Y:S05]  /*4990*/  @!P1 SEL R9, R10, R0, !P0 ;  /* 0x000000000a099207 */ /* 0x000fea0004000000 */
[----:B------:R-:W-:Y:S02]  /*49a0*/  @!P1 IMAD.IADD R0, R9, 0x1, -R8 ;  /* 0x0000000109009824 */ /* 0x000fe400078e0a08 */
[----:B------:R-:W-:Y:S02]  /*49b0*/  @!P1 IMAD.IADD R8, R8, 0x1, -R9 ;  /* 0x0000000108089824 */ /* 0x000fe400078e0a09 */
[----:B------:R-:W-:Y:S02]  /*49c0*/  @!P1 IMAD R11, R0, R2, R11 ;  /* 0x00000002000b9224 */ /* 0x000fe400078e020b */
[----:B------:R-:W-:Y:S01]  /*49d0*/  @!P1 IMAD R10, R8, R12, R10 ;  /* 0x0000000c080a9224 */ /* 0x000fe200078e020a */
[----:B-1--4-:R-:W-:Y:S06]  /*49e0*/  @!P5 BRA `(.L_x_84) ;  /* 0x0000004c0088d947 */ /* 0x012fec0003800000 */
.L_x_174:
[----:B------:R-:W-:Y:S01]  /*49f0*/  @!P4 IADD3 R2, P0, PT, R34, 0x580, RZ ;  /* 0x000005802202c810 */ /* 0x000fe20007f1e0ff */
[----:B------:R-:W-:Y:S01]  /*4a00*/  VOTEU.ALL UP0, P4 ;  /* 0x0000000000ff7886 */ /* 0x000fe20002000000 */
[----:B------:R-:W-:Y:S01]  /*4a10*/  UMOV UR18, 0x0 ;  /* 0x0000000000127882 */ /* 0x000fe20000000000 */
[----:B------:R-:W-:Y:S01]  /*4a20*/  UMOV UR19, 0x10000000 ;  /* 0x1000000000137882 */ /* 0x000fe20000000000 */
[----:B------:R-:W-:Y:S01]  /*4a30*/  @!P4 R2UR UR8, R2 ;  /* 0x000000000208c2ca */ /* 0x000fe200000e0000 */
[----:B-1----:R-:W-:Y:S01]  /*4a40*/  @!P4 IMAD.X R0, RZ, RZ, R35, P0 ;  /* 0x000000ffff00c224 */ /* 0x002fe200000e0623 */
[----:B------:R-:W-:Y:S01]  /*4a50*/  @!UP0 UIADD3 UR10, UPT, UPT, UR34, 0x60, URZ ;  /* 0x00000060220a8890 */ /* 0x000fe2000fffe0ff */
[----:B------:R-:W-:Y:S01]  /*4a60*/  ISETP.NE.AND P0, PT, R32, 0x2, PT ;  /* 0x000000022000780c */ /* 0x000fe20003f05270 */
[----:B------:R-:W-:Y:S01]  /*4a70*/  @!UP0 UIADD3 UR9, UPT, UPT, UR4, 0x58, URZ ;  /* 0x0000005804098890 */ /* 0x000fe2000fffe0ff */
[----:B------:R-:W-:Y:S01]  /*4a80*/  LOP3.LUT R33, R33, 0x1, RZ, 0x3c, !PT ;  /* 0x0000000121217812 */ /* 0x000fe200078e3cff */
[----:B------:R-:W-:Y:S01]  /*4a90*/  UMOV UR11, UR35 ;  /* 0x00000023000b7c82 */ /* 0x000fe20008000000 */
[----:B------:R-:W-:Y:S01]  /*4aa0*/  @!P4 R2UR UR6, R0 ;  /* 0x000000000006c2ca */ /* 0x000fe200000e0000 */
[----:B------:R-:W-:Y:S01]  /*4ab0*/  UMOV UR12, UR36 ;  /* 0x00000024000c7c82 */ /* 0x000fe20008000000 */
[----:B------:R-:W-:Y:S01]  /*4ac0*/  @P3 R2UR UR36, R30 ;  /* 0x000000001e2432ca */ /* 0x000fe200000e0000 */
[----:B------:R-:W-:Y:S01]  /*4ad0*/  IMAD.IADD R20, R10, 0x1, R86 ;  /* 0x000000010a147824 */ /* 0x000fe200078e0256 */
[----:B------:R-:W-:Y:S01]  /*4ae0*/  SEL R0, RZ, 0x1, P0 ;  /* 0x00000001ff007807 */ /* 0x000fe20000000000 */
[----:B------:R-:W-:Y:S01]  /*4af0*/  IMAD.IADD R21, R11, 0x1, R87 ;  /* 0x000000010b157824 */ /* 0x000fe200078e0257 */
[----:B------:R-:W-:Y:S01]  /*4b00*/  SEL R32, R32, RZ, P0 ;  /* 0x000000ff20207207 */ /* 0x000fe20000000000 */
[----:B------:R-:W-:Y:S01]  /*4b10*/  IMAD.U32 R8, RZ, RZ, UR8 ;  /* 0x00000008ff087e24 */ /* 0x000fe2000f8e00ff */
[----:B------:R-:W-:Y:S01]  /*4b20*/  @!UP0 UIADD3 UR8, UPT, UPT, UR4, 0x6200, URZ ;  /* 0x0000620004088890 */ /* 0x000fe2000fffe0ff */
[----:B------:R-:W-:Y:S01]  /*4b30*/  LOP3.LUT R31, R31, R0, RZ, 0x3c, !PT ;  /* 0x000000001f1f7212 */ /* 0x000fe200078e3cff */
[----:B------:R-:W-:Y:S02]  /*4b40*/  VOTEU.ALL UP0, P4 ;  /* 0x0000000000ff7886 */ /* 0x000fe40002000000 */
[----:B------:R-:W-:Y:S01]  /*4b50*/  @!P4 R2UR UR14, R8 ;  /* 0x00000000080ec2ca */ /* 0x000fe200000e0000 */
[----:B------:R-:W-:Y:S05]  /*4b60*/  IMAD.U32 R9, RZ, RZ, UR6 ;  /* 0x00000006ff097e24 */ /* 0x000fea000f8e00ff */
[----:B------:R-:W-:Y:S11]  /*4b70*/  @!P4 R2UR UR15, R9 ;  /* 0x00000000090fc2ca */ /* 0x000ff600000e0000 */
[----:B------:R-:W-:Y:S02]  /*4b80*/  @!UPT UIADD3 URZ, UPT, UPT, URZ, URZ, URZ ;  /* 0x000000fffffff290 */ /* 0x000fe4000fffe0ff */
[----:B------:R2:W-:Y:S01]  /*4b90*/  @!UP0 UTMALDG.3D [UR8], [UR14], desc[UR18] ;  /* 0x000012080e0085b4 */ /* 0x0005e20008011000 */
[----:B------:R2:W-:Y:S01]  /*4ba0*/  @!P4 SYNCS.ARRIVE.TRANS64.RED.A0TR RZ, [UR4+0x58], R29 ;  /* 0x0000581dffffc9a7 */ /* 0x0005e20008300404 */
[----:B------:R-:W-:Y:S01]  /*4bb0*/  UPLOP3.LUT UP0, UPT, UPT, UPT, UPT, 0x80, 0x8 ;  /* 0x000000000008789c */ /* 0x000fe20003f0f070 */
[----:B------:R-:W-:Y:S01]  /*4bc0*/  SYNCS.ARRIVE.TRANS64.RED.A1T0 RZ, [UR5], RZ ;  /* 0x000000ffffff79a7 */ /* 0x000fe20008100405 */
[----:B------:R-:W-:Y:S09]  /*4bd0*/  @P3 BRA `(.L_x_85) ;  /* 0xfffffff0009c3947 */ /* 0x000ff2000383ffff */
[----:B------:R-:W-:-:S04]  /*4be0*/  SHF.L.U32 R2, R33, 0x1f, RZ ;  /* 0x0000001f21027819 */ /* 0x000fc800000006ff */
[----:B------:R-:W1:Y:S02]  /*4bf0*/  SYNCS.PHASECHK.TRANS64.TRYWAIT P0, [UR4+0x60], R2 ;  /* 0x00006002ff0075a7 */ /* 0x000e640008001104 */
[----:B-1----:R-:W-:Y:S05]  /*4c00*/  @!P0 BRA `(.L_x_86) ;  /* 0x0000004c00188947 */ /* 0x002fea0003800000 */
.L_x_176:
[----:B------:R-:W3:Y:S02]  /*4c10*/  SYNCS.PHASECHK.TRANS64.TRYWAIT P0, [UR4+0x68], R2 ;  /* 0x00006802ff0075a7 */ /* 0x000ee40008001104 */
[----:B---3--:R-:W-:Y:S05]  /*4c20*/  @!P0 BRA `(.L_x_87) ;  /* 0x0000004c00288947 */ /* 0x008fea0003800000 */
.L_x_178:
[----:B------:R-:W3:Y:S02]  /*4c30*/  SYNCS.PHASECHK.TRANS64.TRYWAIT P0, [UR4+0x70], R2 ;  /* 0x00007002ff0075a7 */ /* 0x000ee40008001104 */
[----:B---3--:R-:W-:Y:S05]  /*4c40*/  @!P0 BRA `(.L_x_88) ;  /* 0x0000004c00388947 */ /* 0x008fea0003800000 */
.L_x_180:
[----:B-1----:R-:W-:-:S07]  /*4c50*/  MOV R0, UR4 ;  /* 0x0000000400007c02 */ /* 0x002fce0008000f00 */
.L_x_89:
[----:B-1----:R-:W-:-:S04]  /*4c60*/  SHF.L.U32 R2, R33, 0x1f, RZ ;  /* 0x0000001f21027819 */ /* 0x002fc800000006ff */
[----:B------:R1:W3:Y:S03]  /*4c70*/  SYNCS.PHASECHK.TRANS64.TRYWAIT P0, [R0+URZ+0x78], R2 ;  /* 0x00007802000075a7 */ /* 0x0002e600080011ff */
[----:B---3--:R-:W-:Y:S05]  /*4c80*/  @!P0 NANOSLEEP.SYNCS 0x989680 ;  /* 0x009896800000895d */ /* 0x008fea0003900000 */
[----:B------:R-:W3:Y:S02]  /*4c90*/  @!P0 SYNCS.PHASECHK.TRANS64 P0, [R0+URZ+0x78], R2 ;  /* 0x00007802000085a7 */ /* 0x000ee400080010ff */
[----:B--23--:R-:W-:Y:S05]  /*4ca0*/  @P0 EXIT ;  /* 0x000000000000094d */ /* 0x00cfea0003800000 */
[----:B------:R-:W-:Y:S05]  /*4cb0*/  BRA `(.L_x_89) ;  /* 0xfffffffc00e87947 */ /* 0x000fea000383ffff */
.L_x_74:
[----:B------:R-:W-:-:S06]  /*4cc0*/  UISETP.GE.AND UP0, UPT, UR5, 0x4, UPT ;  /* 0x000000040500788c */ /* 0x000fcc000bf06270 */
[----:B------:R-:W-:-:S13]  /*4cd0*/  PLOP3.LUT P0, PT, PT, PT, UP0, 0x80, 0x8 ;  /* 0x000000000008781c */ /* 0x000fda0003f0f008 */
[----:B------:R-:W-:Y:S05]  /*4ce0*/  @!P0 EXIT ;  /* 0x000000000000894d */ /* 0x000fea0003800000 */
[----:B------:R-:W-:Y:S01]  /*4cf0*/  BAR.SYNC.DEFER_BLOCKING 0x6, 0xa0 ;  /* 0x0182800000007b1d */ /* 0x000fe20000010000 */
[C---:B------:R-:W-:Y:S01]  /*4d00*/  IMAD.SHL.U32 R2, R101.reuse, 0x20, RZ ;  /* 0x0000002065027824 */ /* 0x040fe200078e00ff */
[C---:B------:R-:W-:Y:S01]  /*4d10*/  SHF.L.U32 R46, R101.reuse, 0x10, RZ ;  /* 0x00000010652e7819 */ /* 0x040fe200000006ff */
[C---:B------:R-:W-:Y:S01]  /*4d20*/  IMAD.SHL.U32 R100, R101.reuse, 0x4, RZ ;  /* 0x0000000465647824 */ /* 0x040fe200078e00ff */
[C---:B------:R-:W-:Y:S01]  /*4d30*/  LOP3.LUT R102, R101.reuse, 0x60, RZ, 0xc0, !PT ;  /* 0x0000006065667812 */ /* 0x040fe200078ec0ff */
[----:B------:R-:W-:Y:S01]  /*4d40*/  HFMA2 R97, -RZ, RZ, 0, 5.9604644775390625e-08 ;  /* 0x00000001ff617431 */ /* 0x000fe200000001ff */
[----:B------:R-:W-:Y:S02]  /*4d50*/  UMOV UR48, 0x400 ;  /* 0x0000040000307882 */ /* 0x000fe40000000000 */
[----:B------:R-:W1:Y:S01]  /*4d60*/  LDC R91, c[0x0][0x370] ;  /* 0x0000dc00ff5b7b82 */ /* 0x000e620000000800 */
[----:B------:R-:W-:Y:S01]  /*4d70*/  ULEA UR48, UR37, UR48, 0x18 ;  /* 0x0000003025307291 */ /* 0x000fe2000f8ec0ff */
[----:B------:R-:W-:Y:S01]  /*4d80*/  LOP3.LUT R3, R2, 0xc0, RZ, 0xc0, !PT ;  /* 0x000000c002037812 */ /* 0x000fe200078ec0ff */
[----:B------:R-:W-:Y:S01]  /*4d90*/  HFMA2 R95, -RZ, RZ, 0, 0 ;  /* 0x00000000ff5f7431 */ /* 0x000fe200000001ff */
[----:B------:R-:W-:Y:S01]  /*4da0*/  LOP3.LUT R99, R101, 0x2, RZ, 0xc0, !PT ;  /* 0x0000000265637812 */ /* 0x000fe200078ec0ff */
[----:B------:R-:W-:Y:S01]  /*4db0*/  UIADD3 UR4, UPT, UPT, UR48, 0x200, URZ ;  /* 0x0000020030047890 */ /* 0x000fe2000fffe0ff */
[----:B------:R-:W-:Y:S01]  /*4dc0*/  LOP3.LUT R100, R3, 0x18, R100, 0xf8, !PT ;  /* 0x0000001803647812 */ /* 0x000fe200078ef864 */
[----:B------:R-:W-:Y:S01]  /*4dd0*/  IMAD.MOV.U32 R45, RZ, RZ, RZ ;  /* 0x000000ffff2d7224 */ /* 0x000fe200078e00ff */
[----:B------:R-:W2:Y:S01]  /*4de0*/  LDC R42, c[0x0][0xb0c] ;  /* 0x0002c300ff2a7b82 */ /* 0x000ea20000000800 */
[----:B------:R-:W-:Y:S01]  /*4df0*/  LOP3.LUT R46, R46, 0x600000, RZ, 0xc0, !PT ;  /* 0x006000002e2e7812 */ /* 0x000fe200078ec0ff */
[----:B------:R-:W-:Y:S01]  /*4e00*/  IMAD.MOV.U32 R105, RZ, RZ, RZ ;  /* 0x000000ffff697224 */ /* 0x000fe200078e00ff */
[----:B------:R-:W-:Y:S01]  /*4e10*/  LOP3.LUT R100, R100, 0xf20, R2, 0xf8, !PT ;  /* 0x00000f2064647812 */ /* 0x000fe200078ef802 */
[----:B------:R-:W-:Y:S01]  /*4e20*/  IMAD.U32 R93, RZ, RZ, UR4 ;  /* 0x00000004ff5d7e24 */ /* 0x000fe2000f8e00ff */
[----:B------:R-:W-:Y:S01]  /*4e30*/  LOP3.LUT R101, R101, 0x4, RZ, 0xc0, !PT ;  /* 0x0000000465657812 */ /* 0x000fe200078ec0ff */
[----:B------:R-:W3:Y:S01]  /*4e40*/  LDCU.64 UR52, c[0x0][0x348] ;  /* 0x00006900ff3477ac */ /* 0x000ee20008000a00 */
[----:B------:R-:W-:Y:S01]  /*4e50*/  MOV R96, RZ ;  /* 0x000000ff00607202 */ /* 0x000fe20000000f00 */
[----:B------:R-:W4:Y:S01]  /*4e60*/  LDC R89, c[0x0][0xb20] ;  /* 0x0002c800ff597b82 */ /* 0x000f220000000800 */
[----:B------:R-:W3:Y:S01]  /*4e70*/  LDS R0, [UR48+0x140] ;  /* 0x00014030ff007984 */ /* 0x000ee20008000800 */
[----:B------:R-:W-:Y:S01]  /*4e80*/  IMAD R100, R100, 0x2, R93 ;  /* 0x0000000264647824 */ /* 0x000fe200078e025d */
[----:B------:R-:W1:Y:S03]  /*4e90*/  LDCU.64 UR38, c[0x0][0x888] ;  /* 0x00011100ff2677ac */ /* 0x000e660008000a00 */
[--C-:B------:R-:W-:Y:S01]  /*4ea0*/  IMAD R99, R99, -0x10, R100.reuse ;  /* 0xfffffff063637824 */ /* 0x100fe200078e0264 */
[----:B------:R-:W1:Y:S01]  /*4eb0*/  LDCU.64 UR44, c[0x0][0x890] ;  /* 0x00011200ff2c77ac */ /* 0x000e620008000a00 */
[----:B------:R-:W1:Y:S01]  /*4ec0*/  LDC R41, c[0x0][0xb30] ;  /* 0x0002cc00ff297b82 */ /* 0x000e620000000800 */
[----:B------:R-:W-:Y:S01]  /*4ed0*/  IMAD R98, R101, -0x10, R100 ;  /* 0xfffffff065627824 */ /* 0x000fe200078e0264 */
[----:B------:R-:W-:Y:S01]  /*4ee0*/  UMOV UR49, URZ ;  /* 0x000000ff00317c82 */ /* 0x000fe20008000000 */
[----:B------:R-:W-:-:S05]  /*4ef0*/  UMOV UR51, URZ ;  /* 0x000000ff00337c82 */ /* 0x000fca0008000000 */
[----:B------:R-:W1:Y:S08]  /*4f00*/  LDC.64 R84, c[0x0][0xb10] ;  /* 0x0002c400ff547b82 */ /* 0x000e700000000a00 */
[----:B------:R-:W1:Y:S08]  /*4f10*/  LDC.64 R38, c[0x0][0xb18] ;  /* 0x0002c600ff267b82 */ /* 0x000e700000000a00 */
[----:B------:R-:W1:Y:S08]  /*4f20*/  LDC.64 R36, c[0x0][0xb28] ;  /* 0x0002ca00ff247b82 */ /* 0x000e700000000a00 */
[----:B------:R-:W1:Y:S01]  /*4f30*/  LDC.64 R82, c[0x0][0x8b0] ;  /* 0x00022c00ff527b82 */ /* 0x000e620000000a00 */
[----:B---3--:R-:W-:-:S07]  /*4f40*/  IMAD.IADD R46, R0, 0x1, R46 ;  /* 0x00000001002e7824 */ /* 0x008fce00078e022e */
[----:B------:R-:W3:Y:S08]  /*4f50*/  LDC.64 R80, c[0x0][0x8a8] ;  /* 0x00022a00ff507b82 */ /* 0x000ef00000000a00 */
[----:B--2-4-:R-:W1:Y:S02]  /*4f60*/  LDC R90, c[0x0][0x374] ;  /* 0x0000dd00ff5a7b82 */ /* 0x014e640000000800 */
.L_x_133:
[----:B------:R-:W-:Y:S02]  /*4f70*/  LEA R0, R105, UR48, 0x3 ;  /* 0x0000003069007c11 */ /* 0x000fe4000f8e18ff */
[----:B------:R-:W-:Y:S02]  /*4f80*/  SHF.L.U32 R2, R95, 0x1f, RZ ;  /* 0x0000001f5f027819 */ /* 0x000fe400000006ff */
[----:B-1----:R-:W-:Y:S02]  /*4f90*/  LEA R16, R105, UR48, 0x4 ;  /* 0x0000003069107c11 */ /* 0x002fe4000f8e20ff */
[----:B------:R-:W2:Y:S02]  /*4fa0*/  SYNCS.PHASECHK.TRANS64.TRYWAIT P0, [R0+URZ+0x90], R2 ;  /* 0x00009002000075a7 */ /* 0x000ea400080011ff */
[----:B--23--:R-:W-:Y:S05]  /*4fb0*/  @!P0 BRA `(.L_x_90) ;  /* 0x0000004800748947 */ /* 0x00cfea0003800000 */
.L_x_181:
[----:B------:R-:W4:Y:S01]  /*4fc0*/  LDC.64 R10, c[0x0][0xb10] ;  /* 0x0002c400ff0a7b82 */ /* 0x000f220000000a00 */
[----:B------:R-:W3:Y:S01]  /*4fd0*/  LDS.128 R16, [R16+0x120] ;  /* 0x0001200010107984 */ /* 0x000ee20000000c00 */
[----:B-1----:R-:W-:Y:S01]  /*4fe0*/  ISETP.NE.AND P1, PT, R41, 0x1, PT ;  /* 0x000000012900780c */ /* 0x002fe20003f25270 */
[----:B--2---:R-:W-:Y:S01]  /*4ff0*/  VIADD R0, R0, 0xa0 ;  /* 0x000000a000007836 */ /* 0x004fe20000000000 */
[----:B------:R-:W-:Y:S04]  /*5000*/  ISETP.GE.AND P0, PT, R40, 0x1, PT ;  /* 0x000000012800780c */ /* 0x000fe80003f06270 */
[----:B------:R-:W1:Y:S01]  /*5010*/  LDC.64 R8, c[0x0][0xb18] ;  /* 0x0002c600ff087b82 */ /* 0x000e620000000a00 */
[----:B------:R-:W-:Y:S01]  /*5020*/  PRMT R0, RZ, 0x654, R0 ;  /* 0x00000654ff007816 */ /* 0x000fe20000000000 */
[----:B------:R-:W-:Y:S01]  /*5030*/  @!PT LDS RZ, [RZ] ;  /* 0x00000000fffff984 */ /* 0x000fe20000000800 */
[----:B------:R-:W-:Y:S01]  /*5040*/  @!PT LDS RZ, [RZ] ;  /* 0x00000000fffff984 */ /* 0x000fe20000000800 */
[----:B------:R-:W-:Y:S01]  /*5050*/  @!PT LDS RZ, [RZ] ;  /* 0x00000000fffff984 */ /* 0x000fe20000000800 */
[----:B------:R-:W-:Y:S01]  /*5060*/  @!PT LDS RZ, [RZ] ;  /* 0x00000000fffff984 */ /* 0x000fe20000000800 */
[----:B------:R2:W-:Y:S06]  /*5070*/  MEMBAR.ALL.CTA ;  /* 0x0000000000007992 */ /* 0x0005ec0000008000 */
[----:B--2---:R-:W2:Y:S01]  /*5080*/  FENCE.VIEW.ASYNC.S ;  /* 0x00000000000073c6 */ /* 0x004ea20000000000 */
[----:B------:R-:W1:Y:S08]  /*5090*/  @!P1 LDC R12, c[0x0][0xb20] ;  /* 0x0002c800ff0c9b82 */ /* 0x000e700000000800 */
[----:B------:R-:W1:Y:S01]  /*50a0*/  @!P1 LDC R7, c[0x0][0xb0c] ;  /* 0x0002c300ff079b82 */ /* 0x000e620000000800 */
[----:B--2---:R2:W-:Y:S01]  /*50b0*/  SYNCS.ARRIVE.TRANS64.RED.A1T0 RZ, [R0+URZ], RZ ;  /* 0x000000ff00ff79a7 */ /* 0x0045e200081004ff */
[----:B---3--:R-:W-:Y:S04]  /*50c0*/  LOP3.LUT P4, RZ, R18, 0x1, RZ, 0xc0, !PT ;  /* 0x0000000112ff7812 */ /* 0x008fe8000788c0ff */
[----:B------:R-:W-:Y:S09]  /*50d0*/  P2R R103, PR, RZ, 0x10 ;  /* 0x00000010ff677803 */ /* 0x000ff20000000000 */
[----:B------:R-:W-:Y:S02]  /*50e0*/  @P4 MOV R44, R16 ;  /* 0x00000010002c4202 */ /* 0x000fe40000000f00 */
[----:B------:R-:W-:Y:S01]  /*50f0*/  @P4 LOP3.LUT R43, R17, 0xffff, RZ, 0xc0, !PT ;  /* 0x0000ffff112b4812 */ /* 0x000fe200078ec0ff */
[----:B--2-4-:R-:W-:Y:S06]  /*5100*/  @!P0 BRA `(.L_x_91) ;  /* 0x0000000000a48947 */ /* 0x014fec0003800000 */
[----:B------:R-:W-:Y:S01]  /*5110*/  IMAD.HI.U32 R0, R90, R39, RZ ;  /* 0x000000275a007227 */ /* 0x000fe200078e00ff */
[----:B------:R-:W-:Y:S02]  /*5120*/  ISETP.NE.AND P0, PT, R38, 0x1, PT ;  /* 0x000000012600780c */ /* 0x000fe40003f05270 */
[----:B------:R-:W-:Y:S01]  /*5130*/  ISETP.NE.AND P2, PT, R40, 0x1, PT ;  /* 0x000000012800780c */ /* 0x000fe20003f45270 */
[----:B------:R-:W-:Y:S01]  /*5140*/  IMAD.HI.U32 R4, R91, R84, RZ ;  /* 0x000000545b047227 */ /* 0x000fe200078e00ff */
[----:B------:R-:W-:Y:S02]  /*5150*/  SHF.R.U32.HI R0, RZ, R89, R0 ;  /* 0x00000059ff007219 */ /* 0x000fe40000011600 */
[----:B------:R-:W-:Y:S01]  /*5160*/  ISETP.NE.AND P3, PT, R42, 0x1, PT ;  /* 0x000000012a00780c */ /* 0x000fe20003f65270 */
[----:B------:R-:W-:Y:S01]  /*5170*/  IMAD.HI.U32 R6, R43, R39, RZ ;  /* 0x000000272b067227 */ /* 0x000fe200078e00ff */
[-C--:B------:R-:W-:Y:S02]  /*5180*/  SHF.R.U32.HI R4, RZ, R85.reuse, R4 ;  /* 0x00000055ff047219 */ /* 0x080fe40000011604 */
[----:B------:R-:W-:Y:S01]  /*5190*/  SEL R0, R90, R0, !P0 ;  /* 0x000000005a007207 */ /* 0x000fe20004000000 */
[----:B------:R-:W-:Y:S01]  /*51a0*/  IMAD.HI.U32 R5, R44, R84, RZ ;  /* 0x000000542c057227 */ /* 0x000fe200078e00ff */
[----:B------:R-:W-:Y:S03]  /*51b0*/  SEL R4, R91, R4, !P3 ;  /* 0x000000045b047207 */ /* 0x000fe60005800000 */
[-C--:B------:R-:W-:Y:S01]  /*51c0*/  IMAD.HI.U32 R3, R0, R36.reuse, RZ ;  /* 0x0000002400037227 */ /* 0x080fe200078e00ff */
[----:B------:R-:W-:Y:S03]  /*51d0*/  SHF.R.U32.HI R5, RZ, R85, R5 ;  /* 0x00000055ff057219 */ /* 0x000fe60000011605 */
[----:B------:R-:W-:Y:S01]  /*51e0*/  IMAD.HI.U32 R2, R4, R36, RZ ;  /* 0x0000002404027227 */ /* 0x000fe200078e00ff */
[----:B------:R-:W-:Y:S02]  /*51f0*/  @P2 SHF.R.U32.HI R0, RZ, R37, R3 ;  /* 0x00000025ff002219 */ /* 0x000fe40000011603 */
[----:B------:R-:W-:Y:S02]  /*5200*/  SHF.R.U32.HI R3, RZ, R89, R6 ;  /* 0x00000059ff037219 */ /* 0x000fe40000011606 */
[----:B------:R-:W-:Y:S01]  /*5210*/  @P2 SHF.R.U32.HI R4, RZ, R37, R2 ;  /* 0x00000025ff042219 */ /* 0x000fe20000011602 */
[----:B------:R-:W-:Y:S01]  /*5220*/  IMAD R0, R40, R0, RZ ;  /* 0x0000000028007224 */ /* 0x000fe200078e02ff */
[----:B------:R-:W-:Y:S02]  /*5230*/  SEL R3, R43, R3, !P0 ;  /* 0x000000032b037207 */ /* 0x000fe40004000000 */
[----:B------:R-:W-:Y:S01]  /*5240*/  SEL R2, R44, R5, !P3 ;  /* 0x000000052c027207 */ /* 0x000fe20005800000 */
[----:B------:R-:W-:Y:S01]  /*5250*/  IMAD R5, R40, R4, RZ ;  /* 0x0000000428057224 */ /* 0x000fe200078e02ff */
[C---:B------:R-:W-:Y:S01]  /*5260*/  ISETP.GE.AND P0, PT, R3.reuse, R0, PT ;  /* 0x000000000300720c */ /* 0x040fe20003f06270 */
[C---:B------:R-:W-:Y:S03]  /*5270*/  IMAD.HI.U32 R0, R3.reuse, R36, RZ ;  /* 0x0000002403007227 */ /* 0x040fe600078e00ff */
[C---:B------:R-:W-:Y:S02]  /*5280*/  ISETP.GE.OR P0, PT, R2.reuse, R5, P0 ;  /* 0x000000050200720c */ /* 0x040fe40000706670 */
[----:B------:R-:W-:Y:S04]  /*5290*/  SHF.R.U32.HI R0, RZ, R37, R0 ;  /* 0x00000025ff007219 */ /* 0x000fe80000011600 */
[C---:B------:R-:W-:Y:S05]  /*52a0*/  SEL R6, R3.reuse, R0, !P2 ;  /* 0x0000000003067207 */ /* 0x040fea0005000000 */
        /* <DEDUP_REMOVED lines=14> */
[----:B------:R-:W-:Y:S07]  /*5390*/  IMAD R43, R3, R38, R43 ;  /* 0x00000026032b7224 */ /* 0x000fee00078e022b */
.L_x_91:
[----:B-1----:R-:W-:Y:S01]  /*53a0*/  @!P1 ISETP.NE.AND P0, PT, R8, 0x1, PT ;  /* 0x000000010800980c */ /* 0x002fe20003f05270 */
[----:B------:R-:W-:Y:S01]  /*53b0*/  @!P1 IMAD.HI.U32 R2, R43, R9, RZ ;  /* 0x000000092b029227 */ /* 0x000fe200078e00ff */
[----:B------:R-:W-:Y:S01]  /*53c0*/  R2UR UR42, R21 ;  /* 0x00000000152a72ca */ /* 0x000fe200000e0000 */
[----:B------:R-:W-:Y:S01]  /*53d0*/  BSSY.RECONVERGENT B6, `(.L_x_92) ;  /* 0x0000031000067945 */ /* 0x000fe20003800200 */
[----:B------:R-:W-:Y:S01]  /*53e0*/  R2UR UR41, R20 ;  /* 0x00000000142972ca */ /* 0x000fe200000e0000 */
[C---:B------:R-:W-:Y:S01]  /*53f0*/  @!P1 IMAD.HI.U32 R0, R44.reuse, R10, RZ ;  /* 0x0000000a2c009227 */ /* 0x040fe200078e00ff */
[----:B------:R-:W-:Y:S02]  /*5400*/  @!P1 SHF.R.U32.HI R2, RZ, R12, R2 ;  /* 0x0000000cff029219 */ /* 0x000fe40000011602 */
[----:B------:R-:W-:Y:S01]  /*5410*/  @!P1 ISETP.NE.AND P2, PT, R7, 0x1, PT ;  /* 0x000000010700980c */ /* 0x000fe20003f45270 */
[----:B------:R-:W-:Y:S01]  /*5420*/  VIADD R105, R105, 0x1 ;  /* 0x0000000169697836 */ /* 0x000fe20000000000 */
[----:B------:R-:W-:Y:S02]  /*5430*/  @!P1 SEL R2, R43, R2, !P0 ;  /* 0x000000022b029207 */ /* 0x000fe40004000000 */
[----:B------:R-:W-:Y:S02]  /*5440*/  @!P1 SHF.R.U32.HI R0, RZ, R11, R0 ;  /* 0x0000000bff009219 */ /* 0x000fe40000011600 */
[----:B------:R-:W-:Y:S01]  /*5450*/  LOP3.LUT P0, RZ, R93, 0x1b0, RZ, 0xc0, !PT ;  /* 0x000001b05dff7812 */ /* 0x000fe2000780c0ff */
[----:B------:R-:W-:Y:S01]  /*5460*/  USHF.L.U32 UR42, UR42, 0x7, URZ ;  /* 0x000000072a2a7899 */ /* 0x000fe200080006ff */
[----:B------:R-:W-:Y:S01]  /*5470*/  @!P1 SEL R3, R44, R0, !P2 ;  /* 0x000000002c039207 */ /* 0x000fe20005000000 */
[----:B------:R-:W-:Y:S01]  /*5480*/  USHF.L.U32 UR41, UR41, 0x7, URZ ;  /* 0x0000000729297899 */ /* 0x000fe200080006ff */
[----:B------:R-:W-:Y:S03]  /*5490*/  @P4 SHF.R.U32.HI R94, RZ, 0x10, R17 ;  /* 0x00000010ff5e4819 */ /* 0x000fe60000011611 */
[----:B------:R-:W-:Y:S02]  /*54a0*/  @!P1 IMAD.IADD R0, R2, 0x1, -R3 ;  /* 0x0000000102009824 */ /* 0x000fe400078e0a03 */
[----:B------:R-:W-:Y:S02]  /*54b0*/  @!P1 IMAD.IADD R2, R3, 0x1, -R2 ;  /* 0x0000000103029824 */ /* 0x000fe400078e0a02 */
[----:B------:R-:W-:Y:S02]  /*54c0*/  @!P1 IMAD R44, R0, R7, R44 ;  /* 0x00000007002c9224 */ /* 0x000fe400078e022c */
[----:B------:R-:W-:Y:S01]  /*54d0*/  @!P1 IMAD R43, R2, R8, R43 ;  /* 0x00000008022b9224 */ /* 0x000fe200078e022b */
[----:B------:R-:W-:Y:S06]  /*54e0*/  @!P0 BRA `(.L_x_93) ;  /* 0x00000000007c8947 */ /* 0x000fec0003800000 */
[----:B------:R-:W1:Y:S01]  /*54f0*/  LDCU.64 UR8, c[0x4][0x80] ;  /* 0x01001000ff0877ac */ /* 0x000e620008000a00 */
[----:B------:R-:W-:Y:S01]  /*5500*/  MOV R2, 0x0 ;  /* 0x0000000000027802 */ /* 0x000fe20000000f00 */
[----:B------:R-:W-:Y:S02]  /*5510*/  HFMA2 R12, -RZ, RZ, 0, 5.9604644775390625e-08 ;  /* 0x00000001ff0c7431 */ /* 0x000fe400000001ff */
[----:B------:R-:W-:Y:S01]  /*5520*/  IMAD.MOV.U32 R8, RZ, RZ, 0x70 ;  /* 0x00000070ff087424 */ /* 0x000fe200078e00ff */
[----:B------:R2:W3:Y:S01]  /*5530*/  LDC.64 R14, c[0x4][R2] ;  /* 0x01000000020e7b82 */ /* 0x0004e20000000a00 */
[----:B------:R-:W4:Y:S01]  /*5540*/  LDCU.64 UR6, c[0x4][0x88] ;  /* 0x01001100ff0677ac */ /* 0x000f220008000a00 */
[----:B------:R-:W-:Y:S01]  /*5550*/  IMAD.MOV.U32 R13, RZ, RZ, RZ ;  /* 0x000000ffff0d7224 */ /* 0x000fe200078e00ff */
[----:B------:R-:W2:Y:S01]  /*5560*/  LDCU.64 UR4, c[0x4][0x8] ;  /* 0x01000100ff0477ac */ /* 0x000ea20008000a00 */
[----:B-1----:R-:W-:Y:S01]  /*5570*/  MOV R5, UR9 ;  /* 0x0000000900057c02 */ /* 0x002fe20008000f00 */
[----:B------:R-:W-:Y:S01]  /*5580*/  IMAD.U32 R4, RZ, RZ, UR8 ;  /* 0x00000008ff047e24 */ /* 0x000fe2000f8e00ff */
[----:B----4-:R-:W-:Y:S01]  /*5590*/  MOV R7, UR7 ;  /* 0x0000000700077c02 */ /* 0x010fe20008000f00 */
[----:B------:R-:W-:Y:S01]  /*55a0*/  IMAD.U32 R6, RZ, RZ, UR6 ;  /* 0x00000006ff067e24 */ /* 0x000fe2000f8e00ff */
[----:B--2---:R-:W-:Y:S01]  /*55b0*/  MOV R11, UR5 ;  /* 0x00000005000b7c02 */ /* 0x004fe20008000f00 */
[----:B------:R-:W-:Y:S02]  /*55c0*/  IMAD.U32 R10, RZ, RZ, UR4 ;  /* 0x00000004ff0a7e24 */ /* 0x000fe4000f8e00ff */
[----:B------:R-:W-:Y:S07]  /*55d0*/  LEPC R20, `(.L_x_94) ;  /* 0x000000001014794e */ /* 0x000fee0000000000 */
[----:B---3-5:R-:W-:Y:S05]  /*55e0*/  CALL.ABS.NOINC R14 ;  /* 0x000000000e007343 */ /* 0x028fea0003c00000 */
.L_x_94:
[----:B------:R-:W1:Y:S01]  /*55f0*/  LDCU.64 UR8, c[0x4][0x80] ;  /* 0x01001000ff0877ac */ /* 0x000e620008000a00 */
[----:B------:R-:W2:Y:S01]  /*5600*/  LDC.64 R2, c[0x4][R2] ;  /* 0x0100000002027b82 */ /* 0x000ea20000000a00 */
[----:B------:R-:W-:Y:S02]  /*5610*/  HFMA2 R12, -RZ, RZ, 0, 5.9604644775390625e-08 ;  /* 0x00000001ff0c7431 */ /* 0x000fe400000001ff */
[----:B------:R-:W-:Y:S02]  /*5620*/  IMAD.MOV.U32 R8, RZ, RZ, 0x70 ;  /* 0x00000070ff087424 */ /* 0x000fe400078e00ff */
[----:B------:R-:W-:Y:S01]  /*5630*/  IMAD.MOV.U32 R13, RZ, RZ, RZ ;  /* 0x000000ffff0d7224 */ /* 0x000fe200078e00ff */
[----:B------:R-:W3:Y:S01]  /*5640*/  LDCU.64 UR6, c[0x4][0x88] ;  /* 0x01001100ff0677ac */ /* 0x000ee20008000a00 */
[----:B------:R-:W4:Y:S01]  /*5650*/  LDCU.64 UR4, c[0x4][0x8] ;  /* 0x01000100ff0477ac */ /* 0x000f220008000a00 */
[----:B-1----:R-:W-:Y:S02]  /*5660*/  MOV R4, UR8 ;  /* 0x0000000800047c02 */ /* 0x002fe40008000f00 */
[----:B------:R-:W-:Y:S02]  /*5670*/  MOV R5, UR9 ;  /* 0x0000000900057c02 */ /* 0x000fe40008000f00 */
[----:B---3--:R-:W-:Y:S01]  /*5680*/  MOV R7, UR7 ;  /* 0x0000000700077c02 */ /* 0x008fe20008000f00 */
[----:B------:R-:W-:Y:S01]  /*5690*/  IMAD.U32 R6, RZ, RZ, UR6 ;  /* 0x00000006ff067e24 */ /* 0x000fe2000f8e00ff */
[----:B----4-:R-:W-:Y:S01]  /*56a0*/  MOV R11, UR5 ;  /* 0x00000005000b7c02 */ /* 0x010fe20008000f00 */
[----:B------:R-:W-:Y:S02]  /*56b0*/  IMAD.U32 R10, RZ, RZ, UR4 ;  /* 0x00000004ff0a7e24 */ /* 0x000fe4000f8e00ff */
[----:B------:R-:W-:Y:S07]  /*56c0*/  LEPC R20, `(.L_x_93) ;  /* 0x000000001014794e */ /* 0x000fee0000000000 */
[----:B--2---:R-:W-:Y:S05]  /*56d0*/  CALL.ABS.NOINC R2 ;  /* 0x0000000002007343 */ /* 0x004fea0003c00000 */
.L_x_93:
[----:B------:R-:W-:Y:S05]  /*56e0*/  BSYNC.RECONVERGENT B6 ;  /* 0x0000000000067941 */ /* 0x000fea0003800200 */
.L_x_92:
[----:B------:R-:W-:Y:S01]  /*56f0*/  ISETP.NE.U32.AND P4, PT, R82, RZ, PT ;  /* 0x000000ff5200720c */ /* 0x000fe20003f85070 */
[----:B------:R-:W-:Y:S01]  /*5700*/  UISETP.NE.AND UP2, UPT, UR50, URZ, UPT ;  /* 0x000000ff3200728c */ /* 0x000fe2000bf45270 */
[----:B------:R-:W-:Y:S01]  /*5710*/  ISETP.NE.U32.AND P2, PT, RZ, UR38, PT ;  /* 0x00000026ff007c0c */ /* 0x000fe2000bf45070 */
[----:B------:R-:W-:Y:S01]  /*5720*/  UISETP.NE.U32.AND UP1, UPT, UR44, URZ, UPT ;  /* 0x000000ff2c00728c */ /* 0x000fe2000bf25070 */
[----:B------:R-:W-:Y:S01]  /*5730*/  ISETP.NE.AND.EX P4, PT, R83, RZ, PT, P4 ;  /* 0x000000ff5300720c */ /* 0x000fe20003f85340 */
[----:B------:R-:W-:Y:S01]  /*5740*/  UPLOP3.LUT UP0, UPT, UPT, UPT, UPT, 0x40, 0x4 ;  /* 0x000000000004789c */ /* 0x000fe20003f0e870 */
[----:B------:R-:W-:Y:S01]  /*5750*/  ISETP.NE.AND.EX P2, PT, RZ, UR39, PT, P2 ;  /* 0x00000027ff007c0c */ /* 0x000fe2000bf45320 */
[----:B------:R-:W-:Y:S01]  /*5760*/  UISETP.NE.AND.EX UP1, UPT, UR45, URZ, UPT, UP1 ;  /* 0x000000ff2d00728c */ /* 0x000fe2000bf25310 */
[----:B------:R-:W-:Y:S04]  /*5770*/  PLOP3.LUT P1, PT, PT, PT, UP2, 0x80, 0x8 ;  /* 0x000000000008781c */ /* 0x000fe80003f2f028 */
[----:B------:R-:W-:Y:S06]  /*5780*/  @UP2 UPLOP3.LUT UP0, UPT, UPT, UPT, UP1, 0x80, 0x8 ;  /* 0x000000000008289c */ /* 0x000fec0003f0f010 */
[----:B------:R-:W-:Y:S01]  /*5790*/  PLOP3.LUT P0, PT, PT, PT, UP0, 0x80, 0x8 ;  /* 0x000000000008781c */ /* 0x000fe20003f0f008 */
[----:B------:R-:W-:Y:S01]  /*57a0*/  @!UPT UIADD3 URZ, UPT, UPT, URZ, URZ, URZ ;  /* 0x000000fffffff290 */ /* 0x000fe2000fffe0ff */
[----:B------:R-:W-:Y:S11]  /*57b0*/  BRA.U !UP1, `(.L_x_95) ;  /* 0x0000000109387547 */ /* 0x000ff6000b800000 */
[----:B------:R-:W-:Y:S01]  /*57c0*/  UISETP.NE.U32.AND UP0, UPT, UR38, URZ, UPT ;  /* 0x000000ff2600728c */ /* 0x000fe2000bf05070 */
[----:B------:R-:W-:Y:S02]  /*57d0*/  HFMA2 R0, -RZ, RZ, 0, 5.9604644775390625e-08 ;  /* 0x00000001ff007431 */ /* 0x000fe400000001ff */
[----:B------:R-:W-:Y:S01]  /*57e0*/  IMAD.MOV.U32 R88, RZ, RZ, 0x1 ;  /* 0x00000001ff587424 */ /* 0x000fe200078e00ff */
[----:B------:R-:W-:Y:S06]  /*57f0*/  UISETP.NE.AND.EX UP0, UPT, UR39, URZ, UPT, UP0 ;  /* 0x000000ff2700728c */ /* 0x000fec000bf05300 */
[----:B------:R-:W-:Y:S05]  /*5800*/  PLOP3.LUT P3, PT, PT, PT, UP0, 0x80, 0x8 ;  /* 0x000000000008781c */ /* 0x000fea0003f6f008 */
[----:B------:R-:W1:Y:S01]  /*5810*/  @UP0 LDCU.64 UR6, c[0x0][0x888] ;  /* 0x00011100ff0607ac */ /* 0x000e620008000a00 */
[----:B------:R-:W-:Y:S07]  /*5820*/  @UP0 UIMAD UR4, UR36, UR44, URZ ;  /* 0x0000002c240402a4 */ /* 0x000fee000f8e02ff */
[----:B------:R-:W-:Y:S01]  /*5830*/  @!P3 PRMT R88, R0, 0x7610, R88 ;  /* 0x000076100058b816 */ /* 0x000fe20000000058 */
[----:B-1----:R-:W-:Y:S03]  /*5840*/  @UP0 UIMAD.WIDE UR6, UR4, 0x4, UR6 ;  /* 0x00000004040608a5 */ /* 0x002fe6000f8e0206 */
[----:B------:R-:W1:Y:S03]  /*5850*/  @!UP0 LDCU UR4, c[0x0][0x880] ;  /* 0x00011000ff0487ac */ /* 0x000e660008000800 */
[----:B------:R-:W-:Y:S01]  /*5860*/  IMAD.U32 R2, RZ, RZ, UR6 ;  /* 0x00000006ff027e24 */ /* 0x000fe2000f8e00ff */
[----:B------:R-:W-:Y:S05]  /*5870*/  MOV R3, UR7 ;  /* 0x0000000700037c02 */ /* 0x000fea0008000f00 */
[----:B-----5:R2:W5:Y:S02]  /*5880*/  @P3 LDG.E R49, desc[UR46][R2.64] ;  /* 0x0000002e02313981 */ /* 0x020564000c1e1900 */
[----:B-12---:R-:W-:Y:S02]  /*5890*/  @!P3 IMAD.U32 R49, RZ, RZ, UR4 ;  /* 0x00000004ff31be24 */ /* 0x006fe4000f8e00ff */
.L_x_95:
[----:B------:R-:W-:Y:S05]  /*58a0*/  @!P4 BRA `(.L_x_96) ;  /* 0x000000000020c947 */ /* 0x000fea0003800000 */
[----:B------:R-:W-:Y:S04]  /*58b0*/  ISETP.NE.U32.AND P3, PT, R80, RZ, PT ;  /* 0x000000ff5000720c */ /* 0x000fe80003f65070 */
[----:B------:R-:W-:Y:S11]  /*58c0*/  ISETP.NE.AND.EX P3, PT, R81, RZ, PT, P3 ;  /* 0x000000ff5100720c */ /* 0x000ff60003f65330 */
[----:B------:R-:W-:Y:S02]  /*58d0*/  @!UPT UIADD3 URZ, UPT, UPT, URZ, URZ, URZ ;  /* 0x000000fffffff290 */ /* 0x000fe4000fffe0ff */
[----:B------:R-:W1:Y:S01]  /*58e0*/  @P3 LDC.64 R2, c[0x0][0x8a8] ;  /* 0x00022a00ff023b82 */ /* 0x000e620000000a00 */
[----:B------:R-:W-:Y:S04]  /*58f0*/  @P3 IMAD R0, R82, UR36, RZ ;  /* 0x0000002452003c24 */ /* 0x000fe8000f8e02ff */
[----:B-1----:R-:W-:Y:S05]  /*5900*/  @P3 IMAD.WIDE R2, R0, 0x4, R2 ;  /* 0x0000000400023825 */ /* 0x002fea00078e0202 */
[----:B-----5:R1:W5:Y:S02]  /*5910*/  @P3 LDG.E R47, desc[UR46][R2.64] ;  /* 0x0000002e022f3981 */ /* 0x020364000c1e1900 */
[----:B-1----:R-:W2:Y:S02]  /*5920*/  @!P3 LDC R47, c[0x0][0x8a0] ;  /* 0x00022800ff2fbb82 */ /* 0x002ea40000000800 */
.L_x_96:
[----:B-----5:R-:W-:Y:S01]  /*5930*/  FSETP.NEU.AND P3, PT, R49, RZ, PT ;  /* 0x000000ff3100720b */ /* 0x020fe20003f6d000 */
[----:B------:R-:W-:Y:S01]  /*5940*/  BSSY B1, `(.L_x_97) ;  /* 0x0000039000017945 */ /* 0x000fe20003800000 */
[----:B------:R-:W-:Y:S01]  /*5950*/  SEL R3, RZ, 0xffffffff, P2 ;  /* 0xffffffffff037807 */ /* 0x000fe20001000000 */
[----:B------:R-:W-:Y:S01]  /*5960*/  IMAD.MOV.U32 R66, RZ, RZ, 0x1 ;  /* 0x00000001ff427424 */ /* 0x000fe200078e00ff */
[----:B------:R-:W-:Y:S01]  /*5970*/  @P1 LOP3.LUT P2, RZ, R88, 0xff, RZ, 0xc0, !PT ;  /* 0x000000ff58ff1812 */ /* 0x000fe2000784c0ff */
[----:B------:R-:W-:Y:S01]  /*5980*/  IMAD R48, R45, 0x80, R46 ;  /* 0x000000802d307824 */ /* 0x000fe200078e022e */
[----:B------:R-:W-:Y:S01]  /*5990*/  @P1 SEL R0, RZ, 0xffffffff, P3 ;  /* 0xffffffffff001807 */ /* 0x000fe20001800000 */
[----:B------:R-:W-:Y:S01]  /*59a0*/  IMAD R106, R101, -0x10, R99 ;  /* 0xfffffff0656a7824 */ /* 0x000fe200078e0263 */
[----:B------:R-:W-:Y:S01]  /*59b0*/  LOP3.LUT R97, R97, 0x1, RZ, 0x3c, !PT ;  /* 0x0000000161617812 */ /* 0x000fe200078e3cff */
[----:B------:R-:W-:Y:S01]  /*59c0*/  IMAD.MOV.U32 R65, RZ, RZ, RZ ;  /* 0x000000ffff417224 */ /* 0x000fe200078e00ff */
[----:B------:R-:W-:Y:S02]  /*59d0*/  @P0 SEL R0, R3, R0, !P2 ;  /* 0x0000000003000207 */ /* 0x000fe40005000000 */
[----:B------:R-:W-:Y:S02]  /*59e0*/  CS2R R78, SRZ ;  /* 0x00000000004e7805 */ /* 0x000fe4000001ff00 */
[----:B------:R-:W-:Y:S02]  /*59f0*/  LEA R64, R45, UR48, 0x3 ;  /* 0x000000302d407c11 */ /* 0x000fe4000f8e18ff */
[----:B------:R-:W-:Y:S02]  /*5a00*/  CS2R R76, SRZ ;  /* 0x00000000004c7805 */ /* 0x000fe4000001ff00 */
[----:B------:R-:W-:Y:S02]  /*5a10*/  @P1 LOP3.LUT R0, R0, 0x1, RZ, 0xc0, !PT ;  /* 0x0000000100001812 */ /* 0x000fe400078ec0ff */
[----:B------:R-:W-:Y:S02]  /*5a20*/  CS2R R70, SRZ ;  /* 0x0000000000467805 */ /* 0x000fe4000001ff00 */
[----:B------:R-:W-:Y:S02]  /*5a30*/  PLOP3.LUT P2, PT, PT, PT, UP1, 0x80, 0x8 ;  /* 0x000000000008781c */ /* 0x000fe40003f4f018 */
[----:B------:R-:W-:Y:S02]  /*5a40*/  CS2R R68, SRZ ;  /* 0x0000000000447805 */ /* 0x000fe4000001ff00 */
[----:B------:R-:W-:Y:S02]  /*5a50*/  ISETP.NE.U32.OR P5, PT, R0, 0x1, !P1 ;  /* 0x000000010000780c */ /* 0x000fe40004fa5470 */
[----:B------:R-:W-:Y:S02]  /*5a60*/  CS2R R62, SRZ ;  /* 0x00000000003e7805 */ /* 0x000fe4000001ff00 */
[----:B------:R-:W-:Y:S02]  /*5a70*/  LOP3.LUT P4, R104, R88, 0xff, RZ, 0xc0, !PT ;  /* 0x000000ff58687812 */ /* 0x000fe4000788c0ff */
[----:B------:R-:W-:Y:S02]  /*5a80*/  CS2R R60, SRZ ;  /* 0x00000000003c7805 */ /* 0x000fe4000001ff00 */
[----:B------:R-:W-:Y:S02]  /*5a90*/  SEL R2, RZ, 0xffffffff, P3 ;  /* 0xffffffffff027807 */ /* 0x000fe40001800000 */
[----:B------:R-:W-:Y:S02]  /*5aa0*/  CS2R R58, SRZ ;  /* 0x00000000003a7805 */ /* 0x000fe4000001ff00 */
[----:B------:R-:W-:Y:S02]  /*5ab0*/  P2R R107, PR, RZ, 0x20 ;  /* 0x00000020ff6b7803 */ /* 0x000fe40000000000 */
[----:B------:R-:W-:Y:S02]  /*5ac0*/  CS2R R56, SRZ ;  /* 0x0000000000387805 */ /* 0x000fe4000001ff00 */
[----:B------:R-:W-:Y:S02]  /*5ad0*/  @P2 SEL R2, R3, R2, !P4 ;  /* 0x0000000203022207 */ /* 0x000fe40006000000 */
[----:B------:R-:W-:Y:S02]  /*5ae0*/  @P5 SHF.L.U32 R0, R97, 0x1f, RZ ;  /* 0x0000001f61005819 */ /* 0x000fe400000006ff */
[----:B------:R-:W-:Y:S02]  /*5af0*/  LOP3.LUT R2, R2, 0x1, RZ, 0xc0, !PT ;  /* 0x0000000102027812 */ /* 0x000fe400078ec0ff */
[----:B------:R1:W3:Y:S02]  /*5b00*/  @P5 SYNCS.PHASECHK.TRANS64.TRYWAIT P1, [UR48+0x40], R0 ;  /* 0x00004000ff0055a7 */ /* 0x0002e40008021130 */
[----:B------:R-:W-:Y:S04]  /*5b10*/  ISETP.NE.U32.AND P2, PT, R2, 0x1, PT ;  /* 0x000000010200780c */ /* 0x000fe80003f45070 */
[----:B------:R-:W-:Y:S02]  /*5b20*/  P2R R67, PR, RZ, 0x4 ;  /* 0x00000004ff437803 */ /* 0x000fe40000000000 */
[----:B-1----:R-:W-:Y:S04]  /*5b30*/  SHF.L.U32 R0, R96, 0x1f, RZ ;  /* 0x0000001f60007819 */ /* 0x002fe800000006ff */
[----:B------:R1:W4:Y:S01]  /*5b40*/  SYNCS.PHASECHK.TRANS64.TRYWAIT P0, [R64+URZ+0xb0], R0 ;  /* 0x0000b000400075a7 */ /* 0x00032200080011ff */
[----:B---3--:R-:W-:Y:S01]  /*5b50*/  @P5 SEL R66, RZ, 0x1, !P1 ;  /* 0x00000001ff425807 */ /* 0x008fe20004800000 */
[----:B-1----:R-:W-:Y:S06]  /*5b60*/  @!P5 BRA `(.L_x_98) ;  /* 0x000000000058d947 */ /* 0x002fec0003800000 */
[----:B------:R-:W-:Y:S01]  /*5b70*/  IMAD.MOV.U32 R79, RZ, RZ, RZ ;  /* 0x000000ffff4f7224 */ /* 0x000fe200078e00ff */
[----:B------:R-:W-:Y:S01]  /*5b80*/  ISETP.NE.AND P1, PT, R66, RZ, PT ;  /* 0x000000ff4200720c */ /* 0x000fe20003f25270 */
[----:B------:R-:W-:Y:S01]  /*5b90*/  BSSY B0, `(.L_x_99) ;  /* 0x000000c000007945 */ /* 0x000fe20003800000 */
[----:B------:R-:W-:Y:S02]  /*5ba0*/  CS2R R58, SRZ ;  /* 0x00000000003a7805 */ /* 0x000fe4000001ff00 */
[----:B------:R-:W-:Y:S02]  /*5bb0*/  CS2R R56, SRZ ;  /* 0x0000000000387805 */ /* 0x000fe4000001ff00 */
[----:B------:R-:W-:Y:S02]  /*5bc0*/  CS2R R62, SRZ ;  /* 0x00000000003e7805 */ /* 0x000fe4000001ff00 */
[----:B------:R-:W-:Y:S02]  /*5bd0*/  CS2R R60, SRZ ;  /* 0x00000000003c7805 */ /* 0x000fe4000001ff00 */
[----:B------:R-:W-:Y:S02]  /*5be0*/  CS2R R70, SRZ ;  /* 0x0000000000467805 */ /* 0x000fe4000001ff00 */
[----:B------:R-:W-:Y:S02]  /*5bf0*/  CS2R R68, SRZ ;  /* 0x0000000000447805 */ /* 0x000fe4000001ff00 */
[----:B------:R-:W-:Y:S01]  /*5c00*/  CS2R R76, SRZ ;  /* 0x00000000004c7805 */ /* 0x000fe2000001ff00 */
[----:B------:R-:W-:Y:S06]  /*5c10*/  @P1 BRA `(.L_x_100) ;  /* 0x00000000000c1947 */ /* 0x000fec0003800000 */
[----:B------:R-:W-:Y:S04]  /*5c20*/  SHF.L.U32 R3, R97, 0x1f, RZ ;  /* 0x0000001f61037819 */ /* 0x000fe800000006ff */
[----:B------:R-:W1:Y:S02]  /*5c30*/  SYNCS.PHASECHK.TRANS64.TRYWAIT P1, [UR48+0x40], R3 ;  /* 0x00004003ff0075a7 */ /* 0x000e640008021130 */
[----:B-1----:R-:W-:Y:S05]  /*5c40*/  @!P1 BRA `(.L_x_101) ;  /* 0x0000003c00649947 */ /* 0x002fea0003800000 */
.L_x_100:
[----:B------:R-:W-:Y:S05]  /*5c50*/  BSYNC B0 ;  /* 0x0000000000007941 */ /* 0x000fea0003800000 */
.L_x_99:
[----:B------:R-:W-:Y:S01]  /*5c60*/  ISETP.NE.AND P1, PT, R67, RZ, PT ;  /* 0x000000ff4300720c */ /* 0x000fe20003f25270 */
[----:B------:R-:W-:Y:S11]  /*5c70*/  HFMA2 R65, -RZ, RZ, 0, 5.9604644775390625e-08 ;  /* 0x00000001ff417431 */ /* 0x000ff600000001ff */
[----:B------:R-:W-:Y:S01]  /*5c80*/  @!UPT UIADD3 URZ, UPT, UPT, URZ, URZ, URZ ;  /* 0x000000fffffff290 */ /* 0x000fe2000fffe0ff */
[----:B------:R3:W1:Y:S04]  /*5c90*/  @P1 LDS.128 R56, [R100] ;  /* 0x0000000064381984 */ /* 0x0006680000000c00 */
[----:B------:R3:W1:Y:S04]  /*5ca0*/  @P1 LDS.128 R60, [R99+0x10] ;  /* 0x00001000633c1984 */ /* 0x0006680000000c00 */
[----:B------:R3:W1:Y:S04]  /*5cb0*/  @P1 LDS.128 R68, [R98+0x20] ;  /* 0x0000200062441984 */ /* 0x0006680000000c00 */
[----:B------:R3:W1:Y:S02]  /*5cc0*/  @P1 LDS.128 R76, [R106+0x30] ;  /* 0x000030006a4c1984 */ /* 0x0006640000000c00 */
.L_x_98:
[----:B------:R-:W-:Y:S05]  /*5cd0*/  BSYNC B1 ;  /* 0x0000000000017941 */ /* 0x000fea0003800000 */
.L_x_97:
[----:B-1----:R-:W-:Y:S04]  /*5ce0*/  SHF.R.U32.HI R2, RZ, 0x15, R48 ;  /* 0x00000015ff027819 */ /* 0x002fe80000011630 */
[----:B------:R-:W-:Y:S01]  /*5cf0*/  LOP3.LUT P1, RZ, R2, 0x3, R92, 0x48, !PT ;  /* 0x0000000302ff7812 */ /* 0x000fe2000782485c */
[----:B------:R-:W-:Y:S01]  /*5d00*/  @!UPT UIADD3 URZ, UPT, UPT, URZ, URZ, URZ ;  /* 0x000000fffffff290 */ /* 0x000fe2000fffe0ff */
[----:B----4-:R-:W-:Y:S11]  /*5d10*/  @P0 BRA `(.L_x_102) ;  /* 0x0000000000080947 */ /* 0x010ff60003800000 */
[----:B------:R-:W1:Y:S02]  /*5d20*/  SYNCS.PHASECHK.TRANS64.TRYWAIT P0, [R64+URZ+0xb0], R0 ;  /* 0x0000b000400075a7 */ /* 0x000e6400080011ff */
[----:B-1----:R-:W-:Y:S05]  /*5d30*/  @!P0 BRA `(.L_x_103) ;  /* 0x0000003c00408947 */ /* 0x002fea0003800000 */
.L_x_102:
[----:B------:R-:W-:Y:S05]  /*5d40*/  @!P1 BRA `(.L_x_104) ;  /* 0x0000000000409947 */ /* 0x000fea0003800000 */
[----:B------:R-:W4:Y:S01]  /*5d50*/  LDCU.64 UR8, c[0x4][0x70] ;  /* 0x01000e00ff0877ac */ /* 0x000f220008000a00 */
[----:B------:R-:W-:Y:S01]  /*5d60*/  MOV R3, 0x0 ;  /* 0x0000000000037802 */ /* 0x000fe20000000f00 */
[----:B------:R-:W-:Y:S02]  /*5d70*/  HFMA2 R12, -RZ, RZ, 0, 5.9604644775390625e-08 ;  /* 0x00000001ff0c7431 */ /* 0x000fe400000001ff */
[----:B------:R-:W-:Y:S02]  /*5d80*/  IMAD.MOV.U32 R8, RZ, RZ, 0x192 ;  /* 0x00000192ff087424 */ /* 0x000fe400078e00ff */
[----:B------:R-:W-:Y:S01]  /*5d90*/  IMAD.MOV.U32 R13, RZ, RZ, RZ ;  /* 0x000000ffff0d7224 */ /* 0x000fe200078e00ff */
[----:B------:R-:W5:Y:S01]  /*5da0*/  LDCU.64 UR6, c[0x4][0x78] ;  /* 0x01000f00ff0677ac */ /* 0x000f620008000a00 */
[----:B------:R-:W1:Y:S01]  /*5db0*/  LDC.64 R2, c[0x4][R3] ;  /* 0x0100000003027b82 */ /* 0x000e620000000a00 */
[----:B------:R-:W2:Y:S01]  /*5dc0*/  LDCU.64 UR4, c[0x4][0x10] ;  /* 0x01000200ff0477ac */ /* 0x000ea20008000a00 */
[----:B----4-:R-:W-:Y:S01]  /*5dd0*/  MOV R5, UR9 ;  /* 0x0000000900057c02 */ /* 0x010fe20008000f00 */
[----:B------:R-:W-:Y:S01]  /*5de0*/  IMAD.U32 R4, RZ, RZ, UR8 ;  /* 0x00000008ff047e24 */ /* 0x000fe2000f8e00ff */
[----:B-----5:R-:W-:Y:S01]  /*5df0*/  MOV R7, UR7 ;  /* 0x0000000700077c02 */ /* 0x020fe20008000f00 */
[----:B------:R-:W-:Y:S01]  /*5e00*/  IMAD.U32 R6, RZ, RZ, UR6 ;  /* 0x00000006ff067e24 */ /* 0x000fe2000f8e00ff */
[----:B--2---:R-:W-:Y:S01]  /*5e10*/  MOV R11, UR5 ;  /* 0x00000005000b7c02 */ /* 0x004fe20008000f00 */
[----:B------:R-:W-:Y:S02]  /*5e20*/  IMAD.U32 R10, RZ, RZ, UR4 ;  /* 0x00000004ff0a7e24 */ /* 0x000fe4000f8e00ff */
[----:B------:R-:W-:Y:S07]  /*5e30*/  LEPC R20, `(.L_x_104) ;  /* 0x000000001014794e */ /* 0x000fee0000000000 */
[----:B-1-3--:R-:W-:Y:S05]  /*5e40*/  CALL.ABS.NOINC R2 ;  /* 0x0000000002007343 */ /* 0x00afea0003c00000 */
.L_x_104:
[----:B------:R-:W-:Y:S05]  /*5e50*/  WARPSYNC.ALL ;  /* 0x0000000000007948 */ /* 0x000fea0003800000 */
[----:B------:R-:W-:Y:S01]  /*5e60*/  R2UR UR4, R48 ;  /* 0x00000000300472ca */ /* 0x000fe200000e0000 */
[--C-:B------:R-:W-:Y:S01]  /*5e70*/  HADD2.F32 R50, -RZ, R56.reuse.H0_H0 ;  /* 0x20000038ff327230 */ /* 0x100fe20000004100 */
[----:B------:R-:W-:Y:S01]  /*5e80*/  ISETP.NE.AND P0, PT, R102, RZ, PT ;  /* 0x000000ff6600720c */ /* 0x000fe20003f05270 */
[----:B------:R-:W-:Y:S01]  /*5e90*/  HADD2.F32 R51, -RZ, R56.H1_H1 ;  /* 0x30000038ff337230 */ /* 0x000fe20000004100 */
[----:B------:R-:W-:Y:S01]  /*5ea0*/  BSSY.RECONVERGENT B0, `(.L_x_105) ;  /* 0x0000086000007945 */ /* 0x000fe20003800200 */
[--C-:B------:R-:W-:Y:S08]  /*5eb0*/  HADD2.F32 R52, -RZ, R57.reuse.H0_H0 ;  /* 0x20000039ff347230 */ /* 0x100ff00000004100 */
[----:B------:R-:W1:Y:S02]  /*5ec0*/  LDTM.x32 R4, tmem[UR4] ;  /* 0x00000004000479ee */ /* 0x000e6400082c0000 */
[C---:B-12---:R-:W-:Y:S01]  /*5ed0*/  FMUL R0, R47.reuse, R4 ;  /* 0x000000042f007220 */ /* 0x046fe20000400000 */
[C---:B------:R-:W-:Y:S01]  /*5ee0*/  FMUL R2, R47.reuse, R5 ;  /* 0x000000052f027220 */ /* 0x040fe20000400000 */
[C---:B------:R-:W-:Y:S01]  /*5ef0*/  FMUL R4, R47.reuse, R8 ;  /* 0x000000082f047220 */ /* 0x040fe20000400000 */
[----:B------:R-:W-:Y:S01]  /*5f00*/  FMUL R3, R47, R6 ;  /* 0x000000062f037220 */ /* 0x000fe20000400000 */
[C---:B------:R-:W-:Y:S01]  /*5f10*/  FFMA R0, R49.reuse, R50, R0 ;  /* 0x0000003231007223 */ /* 0x040fe20000000000 */
[----:B------:R-:W-:Y:S01]  /*5f20*/  FFMA R2, R49, R51, R2 ;  /* 0x0000003331027223 */ /* 0x000fe20000000002 */
[C---:B------:R-:W-:Y:S01]  /*5f30*/  FMUL R5, R47.reuse, R9 ;  /* 0x000000092f057220 */ /* 0x040fe20000400000 */
        /* <DEDUP_REMOVED lines=16> */
[----:B------:R-:W-:Y:S02]  /*6040*/  HADD2.F32 R32, -RZ, R57.H1_H1 ;  /* 0x30000039ff207230 */ /* 0x000fe40000004100 */
[C---:B------:R-:W-:Y:S01]  /*6050*/  FMUL R26, R47.reuse, R30 ;  /* 0x0000001e2f1a7220 */ /* 0x040fe20000400000 */
[----:B------:R-:W-:Y:S01]  /*6060*/  FMUL R29, R47, R33 ;  /* 0x000000212f1d7220 */ /* 0x000fe20000400000 */
[--C-:B------:R-:W-:Y:S02]  /*6070*/  HADD2.F32 R33, -RZ, R58.reuse.H0_H0 ;  /* 0x2000003aff217230 */ /* 0x100fe40000004100 */
[----:B------:R-:W-:Y:S01]  /*6080*/  FFMA R3, R49, R52, R3 ;  /* 0x0000003431037223 */ /* 0x000fe20000000003 */
[C---:B------:R-:W-:Y:S01]  /*6090*/  FMUL R7, R47.reuse, R7 ;  /* 0x000000072f077220 */ /* 0x040fe20000400000 */
[----:B------:R-:W-:Y:S01]  /*60a0*/  FMUL R30, R47, R34 ;  /* 0x000000222f1e7220 */ /* 0x000fe20000400000 */
[----:B------:R-:W-:Y:S01]  /*60b0*/  HADD2.F32 R34, -RZ, R58.H1_H1 ;  /* 0x3000003aff227230 */ /* 0x000fe20000004100 */
[----:B------:R-:W-:Y:S01]  /*60c0*/  F2FP.F16.F32.PACK_AB R52, R2, R0 ;  /* 0x000000000234723e */ /* 0x000fe200000000ff */
[--C-:B------:R-:W-:Y:S02]  /*60d0*/  HADD2.F32 R0, -RZ, R59.reuse.H0_H0 ;  /* 0x2000003bff007230 */ /* 0x100fe40000004100 */
[C---:B------:R-:W-:Y:S01]  /*60e0*/  FFMA R7, R49.reuse, R32, R7 ;  /* 0x0000002031077223 */ /* 0x040fe20000000007 */
[----:B------:R-:W-:Y:S02]  /*60f0*/  HADD2.F32 R2, -RZ, R59.H1_H1 ;  /* 0x3000003bff027230 */ /* 0x000fe40000004100 */
[C---:B------:R-:W-:Y:S01]  /*6100*/  FFMA R4, R49.reuse, R33, R4 ;  /* 0x0000002131047223 */ /* 0x040fe20000000004 */
[C---:B------:R-:W-:Y:S01]  /*6110*/  FFMA R5, R49.reuse, R34, R5 ;  /* 0x0000002231057223 */ /* 0x040fe20000000005 */
[----:B------:R-:W-:Y:S01]  /*6120*/  FFMA R6, R49, R0, R6 ;  /* 0x0000000031067223 */ /* 0x000fe20000000006 */
[--C-:B------:R-:W-:Y:S02]  /*6130*/  HADD2.F32 R0, -RZ, R60.reuse.H0_H0 ;  /* 0x2000003cff007230 */ /* 0x100fe40000004100 */
[----:B------:R-:W-:Y:S01]  /*6140*/  FMUL R11, R47, R11 ;  /* 0x0000000b2f0b7220 */ /* 0x000fe20000400000 */
[----:B------:R-:W-:Y:S01]  /*6150*/  F2FP.F16.F32.PACK_AB R53, R7, R3 ;  /* 0x000000030735723e */ /* 0x000fe200000000ff */
[--C-:B------:R-:W-:Y:S02]  /*6160*/  HADD2.F32 R3, -RZ, R61.reuse.H0_H0 ;  /* 0x2000003dff037230 */ /* 0x100fe40000004100 */
[----:B------:R-:W-:Y:S01]  /*6170*/  FMUL R15, R47, R15 ;  /* 0x0000000f2f0f7220 */ /* 0x000fe20000400000 */
[C---:B------:R-:W-:Y:S01]  /*6180*/  FFMA R11, R49.reuse, R2, R11 ;  /* 0x00000002310b7223 */ /* 0x040fe2000000000b */
[----:B------:R-:W-:Y:S02]  /*6190*/  HADD2.F32 R2, -RZ, R60.H1_H1 ;  /* 0x3000003cff027230 */ /* 0x000fe40000004100 */
[----:B------:R-:W-:Y:S01]  /*61a0*/  FFMA R8, R49, R0, R8 ;  /* 0x0000000031087223 */ /* 0x000fe20000000008 */
[----:B------:R-:W-:Y:S02]  /*61b0*/  HADD2.F32 R0, -RZ, R61.H1_H1 ;  /* 0x3000003dff007230 */ /* 0x000fe40000004100 */
[C---:B------:R-:W-:Y:S01]  /*61c0*/  FMUL R19, R47.reuse, R19 ;  /* 0x000000132f137220 */ /* 0x040fe20000400000 */
[----:B------:R-:W-:Y:S01]  /*61d0*/  FMUL R23, R47, R23 ;  /* 0x000000172f177220 */ /* 0x000fe20000400000 */
[C---:B------:R-:W-:Y:S01]  /*61e0*/  FFMA R9, R49.reuse, R2, R9 ;  /* 0x0000000231097223 */ /* 0x040fe20000000009 */
[C---:B------:R-:W-:Y:S01]  /*61f0*/  FFMA R10, R49.reuse, R3, R10 ;  /* 0x00000003310a7223 */ /* 0x040fe2000000000a */
[----:B------:R-:W-:Y:S01]  /*6200*/  FFMA R15, R49, R0, R15 ;  /* 0x00000000310f7223 */ /* 0x000fe2000000000f */
[--C-:B------:R-:W-:Y:S02]  /*6210*/  HADD2.F32 R2, -RZ, R62.reuse.H0_H0 ;  /* 0x2000003eff027230 */ /* 0x100fe40000004100 */
[----:B------:R-:W-:Y:S01]  /*6220*/  FMUL R27, R47, R27 ;  /* 0x0000001b2f1b7220 */ /* 0x000fe20000400000 */
[----:B------:R-:W-:Y:S01]  /*6230*/  HADD2.F32 R0, -RZ, R62.H1_H1 ;  /* 0x3000003eff007230 */ /* 0x000fe20000004100 */
[----:B------:R-:W-:Y:S01]  /*6240*/  F2FP.F16.F32.PACK_AB R54, R5, R4 ;  /* 0x000000040536723e */ /* 0x000fe200000000ff */
[--C-:B------:R-:W-:Y:S02]  /*6250*/  HADD2.F32 R3, -RZ, R63.reuse.H0_H0 ;  /* 0x2000003fff037230 */ /* 0x100fe40000004100 */
[C---:B------:R-:W-:Y:S01]  /*6260*/  FFMA R12, R49.reuse, R2, R12 ;  /* 0x00000002310c7223 */ /* 0x040fe2000000000c */
[--C-:B------:R-:W-:Y:S02]  /*6270*/  HADD2.F32 R2, -RZ, R68.reuse.H0_H0 ;  /* 0x20000044ff027230 */ /* 0x100fe40000004100 */
[C---:B------:R-:W-:Y:S01]  /*6280*/  FFMA R13, R49.reuse, R0, R13 ;  /* 0x00000000310d7223 */ /* 0x040fe2000000000d */
[----:B------:R-:W-:Y:S02]  /*6290*/  HADD2.F32 R0, -RZ, R63.H1_H1 ;  /* 0x3000003fff007230 */ /* 0x000fe40000004100 */
[----:B------:R-:W-:Y:S01]  /*62a0*/  FFMA R14, R49, R3, R14 ;  /* 0x00000003310e7223 */ /* 0x000fe2000000000e */
[----:B------:R-:W-:Y:S01]  /*62b0*/  HADD2.F32 R3, -RZ, R68.H1_H1 ;  /* 0x30000044ff037230 */ /* 0x000fe20000004100 */
[----:B------:R-:W-:Y:S01]  /*62c0*/  F2FP.F16.F32.PACK_AB R55, R11, R6 ;  /* 0x000000060b37723e */ /* 0x000fe200000000ff */
[----:B------:R-:W-:Y:S01]  /*62d0*/  FMUL R31, R47, R31 ;  /* 0x0000001f2f1f7220 */ /* 0x000fe20000400000 */
[C---:B------:R-:W-:Y:S01]  /*62e0*/  FFMA R19, R49.reuse, R0, R19 ;  /* 0x0000000031137223 */ /* 0x040fe20000000013 */
[--C-:B------:R-:W-:Y:S02]  /*62f0*/  HADD2.F32 R0, -RZ, R69.reuse.H0_H0 ;  /* 0x20000045ff007230 */ /* 0x100fe40000004100 */
[C---:B------:R-:W-:Y:S01]  /*6300*/  FFMA R16, R49.reuse, R2, R16 ;  /* 0x0000000231107223 */ /* 0x040fe20000000010 */
[----:B------:R1:W-:Y:S01]  /*6310*/  STS.128 [R100], R52 ;  /* 0x0000003464007388 */ /* 0x0003e20000000c00 */
[C---:B------:R-:W-:Y:S01]  /*6320*/  FFMA R17, R49.reuse, R3, R17 ;  /* 0x0000000331117223 */ /* 0x040fe20000000011 */
[----:B------:R-:W-:Y:S02]  /*6330*/  HADD2.F32 R2, -RZ, R69.H1_H1 ;  /* 0x30000045ff027230 */ /* 0x000fe40000004100 */
[----:B------:R-:W-:Y:S01]  /*6340*/  FFMA R18, R49, R0, R18 ;  /* 0x0000000031127223 */ /* 0x000fe20000000012 */
[--C-:B------:R-:W-:Y:S01]  /*6350*/  HADD2.F32 R0, -RZ, R70.reuse.H0_H0 ;  /* 0x20000046ff007230 */ /* 0x100fe20000004100 */
[----:B------:R-:W-:Y:S01]  /*6360*/  F2FP.F16.F32.PACK_AB R8, R9, R8 ;  /* 0x000000080908723e */ /* 0x000fe200000000ff */
[--C-:B------:R-:W-:Y:S02]  /*6370*/  HADD2.F32 R3, -RZ, R71.reuse.H0_H0 ;  /* 0x20000047ff037230 */ /* 0x100fe40000004100 */
[C---:B------:R-:W-:Y:S01]  /*6380*/  FFMA R23, R49.reuse, R2, R23 ;  /* 0x0000000231177223 */ /* 0x040fe20000000017 */
[----:B------:R-:W-:Y:S02]  /*6390*/  HADD2.F32 R2, -RZ, R70.H1_H1 ;  /* 0x30000046ff027230 */ /* 0x000fe40000004100 */
[----:B------:R-:W-:Y:S01]  /*63a0*/  FFMA R20, R49, R0, R20 ;  /* 0x0000000031147223 */ /* 0x000fe20000000014 */
[----:B------:R-:W-:Y:S01]  /*63b0*/  HADD2.F32 R0, -RZ, R71.H1_H1 ;  /* 0x30000047ff007230 */ /* 0x000fe20000004100 */
[----:B------:R-:W-:Y:S01]  /*63c0*/  F2FP.F16.F32.PACK_AB R9, R15, R10 ;  /* 0x0000000a0f09723e */ /* 0x000fe200000000ff */
[----:B------:R-:W-:Y:S02]  /*63d0*/  HADD2.F32 R4, -RZ, R79.H0_H0 ;  /* 0x2000004fff047230 */ /* 0x000fe40000004100 */
[C---:B------:R-:W-:Y:S01]  /*63e0*/  FFMA R21, R49.reuse, R2, R21 ;  /* 0x0000000231157223 */ /* 0x040fe20000000015 */
[C---:B------:R-:W-:Y:S01]  /*63f0*/  FFMA R22, R49.reuse, R3, R22 ;  /* 0x0000000331167223 */ /* 0x040fe20000000016 */
[----:B------:R-:W-:Y:S01]  /*6400*/  FFMA R27, R49, R0, R27 ;  /* 0x00000000311b7223 */ /* 0x000fe2000000001b */
[--C-:B------:R-:W-:Y:S01]  /*6410*/  HADD2.F32 R2, -RZ, R76.reuse.H0_H0 ;  /* 0x2000004cff027230 */ /* 0x100fe20000004100 */
[----:B------:R-:W-:Y:S01]  /*6420*/  F2FP.F16.F32.PACK_AB R10, R13, R12 ;  /* 0x0000000c0d0a723e */ /* 0x000fe200000000ff */
[----:B------:R-:W-:Y:S01]  /*6430*/  HADD2.F32 R0, -RZ, R76.H1_H1 ;  /* 0x3000004cff007230 */ /* 0x000fe20000004100 */
[----:B------:R-:W-:Y:S01]  /*6440*/  F2FP.F16.F32.PACK_AB R11, R19, R14 ;  /* 0x0000000e130b723e */ /* 0x000fe200000000ff */
[--C-:B------:R-:W-:Y:S02]  /*6450*/  HADD2.F32 R3, -RZ, R77.reuse.H0_H0 ;  /* 0x2000004dff037230 */ /* 0x100fe40000004100 */
[C---:B------:R-:W-:Y:S01]  /*6460*/  FFMA R24, R49.reuse, R2, R24 ;  /* 0x0000000231187223 */ /* 0x040fe20000000018 */
[--C-:B------:R-:W-:Y:S02]  /*6470*/  HADD2.F32 R2, -RZ, R78.reuse.H0_H0 ;  /* 0x2000004eff027230 */ /* 0x100fe40000004100 */
[C---:B------:R-:W-:Y:S01]  /*6480*/  FFMA R25, R49.reuse, R0, R25 ;  /* 0x0000000031197223 */ /* 0x040fe20000000019 */
[----:B------:R1:W-:Y:S01]  /*6490*/  STS.128 [R99+0x10], R8 ;  /* 0x0000100863007388 */ /* 0x0003e20000000c00 */
[----:B------:R-:W-:Y:S02]  /*64a0*/  HADD2.F32 R0, -RZ, R77.H1_H1 ;  /* 0x3000004dff007230 */ /* 0x000fe40000004100 */
[----:B------:R-:W-:Y:S01]  /*64b0*/  FFMA R26, R49, R3, R26 ;  /* 0x00000003311a7223 */ /* 0x000fe2000000001a */
[----:B------:R-:W-:Y:S01]  /*64c0*/  HADD2.F32 R3, -RZ, R78.H1_H1 ;  /* 0x3000004eff037230 */ /* 0x000fe20000004100 */
[----:B------:R-:W-:Y:S01]  /*64d0*/  F2FP.F16.F32.PACK_AB R16, R17, R16 ;  /* 0x000000101110723e */ /* 0x000fe200000000ff */
[----:B------:R-:W-:Y:S01]  /*64e0*/  HADD2.F32 R5, -RZ, R79.H1_H1 ;  /* 0x3000004fff057230 */ /* 0x000fe20000004100 */
[----:B------:R-:W-:Y:S01]  /*64f0*/  F2FP.F16.F32.PACK_AB R17, R23, R18 ;  /* 0x000000121711723e */ /* 0x000fe200000000ff */
[----:B------:R-:W-:Y:S01]  /*6500*/  FFMA R31, R49, R0, R31 ;  /* 0x00000000311f7223 */ /* 0x000fe2000000001f */
[----:B------:R-:W-:Y:S01]  /*6510*/  FMUL R35, R47, R35 ;  /* 0x000000232f237220 */ /* 0x000fe20000400000 */
[----:B------:R-:W-:Y:S01]  /*6520*/  F2FP.F16.F32.PACK_AB R18, R21, R20 ;  /* 0x000000141512723e */ /* 0x000fe200000000ff */
[----:B------:R-:W-:Y:S01]  /*6530*/  FFMA R28, R49, R2, R28 ;  /* 0x00000002311c7223 */ /* 0x000fe2000000001c */
[----:B------:R-:W-:Y:S01]  /*6540*/  F2FP.F16.F32.PACK_AB R19, R27, R22 ;  /* 0x000000161b13723e */ /* 0x000fe200000000ff */
[C---:B------:R-:W-:Y:S01]  /*6550*/  FFMA R29, R49.reuse, R3, R29 ;  /* 0x00000003311d7223 */ /* 0x040fe2000000001d */
[C---:B------:R-:W-:Y:S01]  /*6560*/  FFMA R30, R49.reuse, R4, R30 ;  /* 0x00000004311e7223 */ /* 0x040fe2000000001e */
[----:B------:R-:W-:Y:S01]  /*6570*/  FFMA R35, R49, R5, R35 ;  /* 0x0000000531237223 */ /* 0x000fe20000000023 */
[----:B------:R-:W-:Y:S01]  /*6580*/  F2FP.F16.F32.PACK_AB R24, R25, R24 ;  /* 0x000000181918723e */ /* 0x000fe200000000ff */
[----:B------:R1:W-:Y:S01]  /*6590*/  STS.128 [R98+0x20], R16 ;  /* 0x0000201062007388 */ /* 0x0003e20000000c00 */
[----:B------:R-:W-:Y:S02]  /*65a0*/  F2FP.F16.F32.PACK_AB R25, R31, R26 ;  /* 0x0000001a1f19723e */ /* 0x000fe400000000ff */
[----:B------:R-:W-:Y:S02]  /*65b0*/  F2FP.F16.F32.PACK_AB R26, R29, R28 ;  /* 0x0000001c1d1a723e */ /* 0x000fe400000000ff */
[----:B------:R-:W-:Y:S05]  /*65c0*/  F2FP.F16.F32.PACK_AB R27, R35, R30 ;  /* 0x0000001e231b723e */ /* 0x000fea00000000ff */
[----:B------:R1:W-:Y:S01]  /*65d0*/  STS.128 [R106+0x30], R24 ;  /* 0x000030186a007388 */ /* 0x0003e20000000c00 */
[----:B------:R-:W-:Y:S01]  /*65e0*/  @!PT LDS RZ, [RZ] ;  /* 0x00000000fffff984 */ /* 0x000fe20000000800 */
[----:B------:R-:W-:Y:S01]  /*65f0*/  @!PT LDS RZ, [RZ] ;  /* 0x00000000fffff984 */ /* 0x000fe20000000800 */
[----:B------:R-:W-:Y:S01]  /*6600*/  @!PT LDS RZ, [RZ] ;  /* 0x00000000fffff984 */ /* 0x000fe20000000800 */
[----:B------:R-:W-:Y:S01]  /*6610*/  @!PT LDS RZ, [RZ] ;  /* 0x00000000fffff984 */ /* 0x000fe20000000800 */
[----:B------:R2:W-:Y:S07]  /*6620*/  MEMBAR.ALL.CTA ;  /* 0x0000000000007992 */ /* 0x0005ee0000008000 */
[----:B--2---:R-:W2:Y:S02]  /*6630*/  FENCE.VIEW.ASYNC.S ;  /* 0x00000000000073c6 */ /* 0x004ea40000000000 */
[----:B--2---:R-:W-:Y:S06]  /*6640*/  BAR.SYNC.DEFER_BLOCKING 0x1, 0x80 ;  /* 0x0042000000007b1d */ /* 0x004fec0000010000 */
[----:B------:R-:W-:Y:S05]  /*6650*/  @P0 BRA `(.L_x_106) ;  /* 0x0000000000280947 */ /* 0x000fea0003800000 */
[----:B------:R-:W-:Y:S02]  /*6660*/  UIADD3 UR4, UPT, UPT, UR48, 0x200, URZ ;  /* 0x0000020030047890 */ /* 0x000fe4000fffe0ff */
[----:B------:R-:W-:Y:S01]  /*6670*/  UIADD3 UR6, UP0, UPT, UR52, 0x680, URZ ;  /* 0x0000068034067890 */ /* 0x000fe2000ff1e0ff */
[----:B------:R-:W-:Y:S03]  /*6680*/  UMOV UR43, UR36 ;  /* 0x00000024002b7c82 */ /* 0x000fe60008000000 */
[----:B------:R-:W-:Y:S01]  /*6690*/  MOV R93, UR4 ;  /* 0x00000004005d7c02 */ /* 0x000fe20008000f00 */
[----:B------:R-:W-:Y:S03]  /*66a0*/  UIADD3.X UR7, UPT, UPT, URZ, UR53, URZ, UP0, !UPT ;  /* 0x00000035ff077290 */ /* 0x000fe600087fe4ff */
[----:B------:R-:W-:Y:S11]  /*66b0*/  R2UR UR40, R93 ;  /* 0x000000005d2872ca */ /* 0x000ff600000e0000 */
[----:B------:R-:W-:Y:S02]  /*66c0*/  @!UPT UIADD3 URZ, UPT, UPT, URZ, URZ, URZ ;  /* 0x000000fffffff290 */ /* 0x000fe4000fffe0ff */
[----:B------:R2:W-:Y:S01]  /*66d0*/  UTMASTG.3D [UR40], [UR6] ;  /* 0x00000028060073b5 */ /* 0x0005e20008010000 */
[----:B------:R0:W-:Y:S01]  /*66e0*/  UTMACMDFLUSH ;  /* 0x00000000000079b7 */ /* 0x0001e20000000000 */
[----:B--2---:R-:W-:Y:S04]  /*66f0*/  DEPBAR.LE SB0, 0x1 ;  /* 0x000080400000791a */ /* 0x004fe80000000000 */
.L_x_106:
[----:B------:R-:W-:Y:S05]  /*6700*/  BSYNC.RECONVERGENT B0 ;  /* 0x0000000000007941 */ /* 0x000fea0003800200 */
.L_x_105:
[----:B------:R-:W-:Y:S01]  /*6710*/  BAR.SYNC.DEFER_BLOCKING 0x1, 0x80 ;  /* 0x0042000000007b1d */ /* 0x000fe20000010000 */
[----:B------:R-:W-:Y:S01]  /*6720*/  ISETP.NE.AND P1, PT, R107, RZ, PT ;  /* 0x000000ff6b00720c */ /* 0x000fe20003f25270 */
[----:B------:R-:W-:Y:S01]  /*6730*/  UISETP.NE.AND UP0, UPT, UR49, URZ, UPT ;  /* 0x000000ff3100728c */ /* 0x000fe2000bf05270 */
[----:B------:R-:W-:Y:S11]  /*6740*/  LEA R2, R65, UR48, 0x3 ;  /* 0x0000003041027c11 */ /* 0x000ff6000f8e18ff */
[----:B------:R-:W-:Y:S01]  /*6750*/  @P1 SHF.L.U32 R3, R97, 0x1f, RZ ;  /* 0x0000001f61031819 */ /* 0x000fe200000006ff */
[----:B------:R-:W-:Y:S06]  /*6760*/  BRA.U !UP0, `(.L_x_107) ;  /* 0x0000000108247547 */ /* 0x000fec000b800000 */
[----:B------:R-:W-:Y:S01]  /*6770*/  IMAD.U32 R4, RZ, RZ, UR51 ;  /* 0x00000033ff047e24 */ /* 0x000fe2000f8e00ff */
[----:B------:R-:W-:Y:S01]  /*6780*/  MOV R0, UR37 ;  /* 0x0000002500007c02 */ /* 0x000fe20008000f00 */
[----:B------:R-:W-:Y:S03]  /*6790*/  UIADD3 UR51, UPT, UPT, UR51, 0x1, URZ ;  /* 0x0000000133337890 */ /* 0x000fe6000fffe0ff */
[----:B------:R-:W-:Y:S01]  /*67a0*/  @P1 LEA R4, R4, UR48, 0x3 ;  /* 0x0000003004041c11 */ /* 0x000fe2000f8e18ff */
[----:B------:R-:W-:Y:S04]  /*67b0*/  UISETP.NE.AND UP0, UPT, UR51, 0x4, UPT ;  /* 0x000000043300788c */ /* 0x000fe8000bf05270 */
[----:B------:R-:W-:Y:S01]  /*67c0*/  @P1 VIADD R4, R4, 0x60 ;  /* 0x0000006004041836 */ /* 0x000fe20000000000 */
[----:B------:R-:W-:Y:S04]  /*67d0*/  USEL UR51, UR51, URZ, UP0 ;  /* 0x000000ff33337287 */ /* 0x000fe80008000000 */
[----:B------:R-:W-:Y:S04]  /*67e0*/  @P1 PRMT R0, R0, 0x654, R4 ;  /* 0x0000065400001816 */ /* 0x000fe80000000004 */
[----:B------:R2:W-:Y:S04]  /*67f0*/  @P1 SYNCS.ARRIVE.TRANS64.RED.A1T0 RZ, [R0+URZ], RZ ;  /* 0x000000ff00ff19a7 */ /* 0x0005e800081004ff */
.L_x_107:
[----:B------:R-:W4:Y:S01]  /*6800*/  @P1 SYNCS.PHASECHK.TRANS64.TRYWAIT P0, [R2+URZ+0x40], R3 ;  /* 0x00004003020015a7 */ /* 0x000f2200080011ff */
[----:B------:R-:W-:Y:S01]  /*6810*/  BSSY B1, `(.L_x_108) ;  /* 0x0000016000017945 */ /* 0x000fe20003800000 */
[----:B----4-:R-:W-:Y:S03]  /*6820*/  @P1 SEL R66, RZ, 0x1, !P0 ;  /* 0x00000001ff421807 */ /* 0x010fe60004000000 */
[----:B------:R-:W-:Y:S05]  /*6830*/  @!P1 BRA `(.L_x_109) ;  /* 0x00000000004c9947 */ /* 0x000fea0003800000 */
[----:B------:R-:W-:Y:S01]  /*6840*/  ISETP.NE.AND P0, PT, R66, RZ, PT ;  /* 0x000000ff4200720c */ /* 0x000fe20003f05270 */
[----:B------:R-:W-:Y:S01]  /*6850*/  BSSY B0, `(.L_x_110) ;  /* 0x000000b000007945 */ /* 0x000fe20003800000 */
[----:B------:R-:W-:Y:S11]  /*6860*/  ISETP.NE.AND P1, PT, R67, RZ, PT ;  /* 0x000000ff4300720c */ /* 0x000ff60003f25270 */
[----:B------:R-:W-:Y:S02]  /*6870*/  @!UPT UIADD3 URZ, UPT, UPT, URZ, URZ, URZ ;  /* 0x000000fffffff290 */ /* 0x000fe4000fffe0ff */
[C---:B------:R-:W-:Y:S01]  /*6880*/  @P1 IMAD R6, R65.reuse, 0x2000, R100 ;  /* 0x0000200041061824 */ /* 0x040fe200078e0264 */
[C---:B------:R-:W-:Y:S01]  /*6890*/  @P1 LEA R4, R65.reuse, R98, 0xd ;  /* 0x0000006241041211 */ /* 0x040fe200078e68ff */
[C---:B------:R-:W-:Y:S02]  /*68a0*/  @P1 IMAD R5, R65.reuse, 0x2000, R99 ;  /* 0x0000200041051824 */ /* 0x040fe400078e0263 */
[----:B------:R-:W-:Y:S01]  /*68b0*/  @P1 IMAD R3, R65, 0x2000, R106 ;  /* 0x0000200041031824 */ /* 0x000fe200078e026a */
[----:B------:R-:W-:Y:S06]  /*68c0*/  @P0 BRA `(.L_x_111) ;  /* 0x00000000000c0947 */ /* 0x000fec0003800000 */
[----:B--2---:R-:W-:Y:S04]  /*68d0*/  SHF.L.U32 R0, R97, 0x1f, RZ ;  /* 0x0000001f61007819 */ /* 0x004fe800000006ff */
[----:B------:R-:W2:Y:S02]  /*68e0*/  SYNCS.PHASECHK.TRANS64.TRYWAIT P0, [R2+URZ+0x40], R0 ;  /* 0x00004000020075a7 */ /* 0x000ea400080011ff */
[----:B--2---:R-:W-:Y:S05]  /*68f0*/  @!P0 BRA `(.L_x_112) ;  /* 0x0000003000648947 */ /* 0x004fea0003800000 */
.L_x_111:
[----:B------:R-:W-:Y:S05]  /*6900*/  BSYNC B0 ;  /* 0x0000000000007941 */ /* 0x000fea0003800000 */
.L_x_110:
[----:B------:R-:W-:Y:S02]  /*6910*/  ISETP.NE.AND P0, PT, R67, RZ, PT ;  /* 0x000000ff4300720c */ /* 0x000fe40003f05270 */
[----:B------:R-:W-:Y:S11]  /*6920*/  IADD3 R65, PT, PT, R65, 0x1, RZ ;  /* 0x0000000141417810 */ /* 0x000ff60007ffe0ff */
[----:B------:R4:W1:Y:S04]  /*6930*/  @P0 LDS.128 R56, [R6] ;  /* 0x0000000006380984 */ /* 0x0008680000000c00 */
[----:B------:R4:W1:Y:S04]  /*6940*/  @P0 LDS.128 R60, [R5+0x10] ;  /* 0x00001000053c0984 */ /* 0x0008680000000c00 */
[----:B------:R4:W1:Y:S04]  /*6950*/  @P0 LDS.128 R68, [R4+0x20] ;  /* 0x0000200004440984 */ /* 0x0008680000000c00 */
[----:B------:R4:W1:Y:S02]  /*6960*/  @P0 LDS.128 R76, [R3+0x30] ;  /* 0x00003000034c0984 */ /* 0x0008640000000c00 */
.L_x_109:
[----:B------:R-:W-:Y:S05]  /*6970*/  BSYNC B1 ;  /* 0x0000000000017941 */ /* 0x000fea0003800000 */
.L_x_108:
[----:B--2---:R-:W-:Y:S05]  /*6980*/  VIADD R0, R48, 0x20 ;  /* 0x0000002030007836 */ /* 0x004fea0000000000 */
[----:B------:R-:W-:Y:S04]  /*6990*/  SHF.R.U32.HI R0, RZ, 0x15, R0 ;  /* 0x00000015ff007819 */ /* 0x000fe80000011600 */
[----:B------:R-:W-:Y:S11]  /*69a0*/  LOP3.LUT P0, RZ, R0, 0x3, R92, 0x48, !PT ;  /* 0x0000000300ff7812 */ /* 0x000ff6000780485c */
[----:B------:R-:W-:Y:S02]  /*69b0*/  @!UPT UIADD3 URZ, UPT, UPT, URZ, URZ, URZ ;  /* 0x000000fffffff290 */ /* 0x000fe4000fffe0ff */
[----:B------:R-:W-:Y:S05]  /*69c0*/  @!P0 BRA `(.L_x_113) ;  /* 0x0000000000408947 */ /* 0x000fea0003800000 */
[----:B------:R-:W2:Y:S01]  /*69d0*/  LDCU.64 UR8, c[0x4][0x70] ;  /* 0x01000e00ff0877ac */ /* 0x000ea20008000a00 */
[----:B----4-:R-:W-:Y:S01]  /*69e0*/  MOV R3, 0x0 ;  /* 0x0000000000037802 */ /* 0x010fe20000000f00 */
[----:B------:R-:W-:Y:S02]  /*69f0*/  HFMA2 R12, -RZ, RZ, 0, 5.9604644775390625e-08 ;  /* 0x00000001ff0c7431 */ /* 0x000fe400000001ff */
[----:B-1----:R-:W-:Y:S02]  /*6a00*/  IMAD.MOV.U32 R8, RZ, RZ, 0x192 ;  /* 0x00000192ff087424 */ /* 0x002fe400078e00ff */
[----:B------:R-:W-:Y:S01]  /*6a10*/  IMAD.MOV.U32 R13, RZ, RZ, RZ ;  /* 0x000000ffff0d7224 */ /* 0x000fe200078e00ff */
[----:B------:R-:W1:Y:S01]  /*6a20*/  LDCU.64 UR6, c[0x4][0x78] ;  /* 0x01000f00ff0677ac */ /* 0x000e620008000a00 */
[----:B------:R-:W4:Y:S01]  /*6a30*/  LDC.64 R2, c[0x4][R3] ;  /* 0x0100000003027b82 */ /* 0x000f220000000a00 */
[----:B------:R-:W5:Y:S01]  /*6a40*/  LDCU.64 UR4, c[0x4][0x10] ;  /* 0x01000200ff0477ac */ /* 0x000f620008000a00 */
[----:B--2---:R-:W-:Y:S01]  /*6a50*/  MOV R5, UR9 ;  /* 0x0000000900057c02 */ /* 0x004fe20008000f00 */
[----:B------:R-:W-:Y:S01]  /*6a60*/  IMAD.U32 R4, RZ, RZ, UR8 ;  /* 0x00000008ff047e24 */ /* 0x000fe2000f8e00ff */
[----:B-1----:R-:W-:Y:S01]  /*6a70*/  MOV R7, UR7 ;  /* 0x0000000700077c02 */ /* 0x002fe20008000f00 */
[----:B------:R-:W-:Y:S01]  /*6a80*/  IMAD.U32 R6, RZ, RZ, UR6 ;  /* 0x00000006ff067e24 */ /* 0x000fe2000f8e00ff */
[----:B-----5:R-:W-:Y:S01]  /*6a90*/  MOV R11, UR5 ;  /* 0x00000005000b7c02 */ /* 0x020fe20008000f00 */
[----:B------:R-:W-:Y:S02]  /*6aa0*/  IMAD.U32 R10, RZ, RZ, UR4 ;  /* 0x00000004ff0a7e24 */ /* 0x000fe4000f8e00ff */
[----:B------:R-:W-:Y:S07]  /*6ab0*/  LEPC R20, `(.L_x_113) ;  /* 0x000000001014794e */ /* 0x000fee0000000000 */
[----:B---34-:R-:W-:Y:S05]  /*6ac0*/  CALL.ABS.NOINC R2 ;  /* 0x0000000002007343 */ /* 0x018fea0003c00000 */
.L_x_113:
[----:B------:R-:W-:Y:S05]  /*6ad0*/  WARPSYNC.ALL ;  /* 0x0000000000007948 */ /* 0x000fea0003800000 */
[----:B------:R-:W-:Y:S01]  /*6ae0*/  R2UR UR4, R48 ;  /* 0x00000000300472ca */ /* 0x000fe200000e0000 */
[--C-:B-1--4-:R-:W-:Y:S01]  /*6af0*/  HADD2.F32 R3, -RZ, R56.reuse.H0_H0 ;  /* 0x20000038ff037230 */ /* 0x112fe20000004100 */
[----:B------:R-:W-:Y:S01]  /*6b00*/  ISETP.NE.AND P6, PT, R107, RZ, PT ;  /* 0x000000ff6b00720c */ /* 0x000fe20003fc5270 */
[--C-:B------:R-:W-:Y:S01]  /*6b10*/  HADD2.F32 R51, -RZ, R57.reuse.H1_H1 ;  /* 0x30000039ff337230 */ /* 0x100fe20000004100 */
[----:B------:R-:W-:Y:S01]  /*6b20*/  MOV R50, UR51 ;  /* 0x0000003300327c02 */ /* 0x000fe20008000f00 */
[----:B------:R-:W-:Y:S01]  /*6b30*/  BSSY.RECONVERGENT B0, `(.L_x_114) ;  /* 0x000008c000007945 */ /* 0x000fe20003800200 */
[----:B------:R-:W-:Y:S02]  /*6b40*/  MOV R72, UR37 ;  /* 0x0000002500487c02 */ /* 0x000fe40008000f00 */
[----:B------:R-:W-:Y:S05]  /*6b50*/  ISETP.NE.AND P0, PT, R102, RZ, PT ;  /* 0x000000ff6600720c */ /* 0x000fea0003f05270 */
[----:B------:R-:W1:Y:S02]  /*6b60*/  LDTM.x32 R4, tmem[UR4+0x20] ;  /* 0x00002004000479ee */ /* 0x000e6400082c0000 */
[----:B------:R-:W-:Y:S04]  /*6b70*/  @P6 LEA R50, R50, UR48, 0x3 ;  /* 0x0000003032326c11 */ /* 0x000fe8000f8e18ff */
[----:B------:R-:W-:Y:S04]  /*6b80*/  @P6 IADD3 R50, PT, PT, R50, 0x60, RZ ;  /* 0x0000006032326810 */ /* 0x000fe80007ffe0ff */
[----:B------:R-:W-:Y:S01]  /*6b90*/  @P6 PRMT R72, R72, 0x654, R50 ;  /* 0x0000065448486816 */ /* 0x000fe20000000032 */
[----:B------:R-:W-:Y:S02]  /*6ba0*/  HADD2.F32 R50, -RZ, R57.H0_H0 ;  /* 0x20000039ff327230 */ /* 0x000fe40000004100 */
[C---:B-1----:R-:W-:Y:S01]  /*6bb0*/  FMUL R0, R47.reuse, R4 ;  /* 0x000000042f007220 */ /* 0x042fe20000400000 */
[----:B------:R-:W-:Y:S02]  /*6bc0*/  HADD2.F32 R4, -RZ, R56.H1_H1 ;  /* 0x30000038ff047230 */ /* 0x000fe40000004100 */
[C---:B------:R-:W-:Y:S01]  /*6bd0*/  FMUL R2, R47.reuse, R5 ;  /* 0x000000052f027220 */ /* 0x040fe20000400000 */
[----:B------:R-:W-:Y:S01]  /*6be0*/  FMUL R7, R47, R7 ;  /* 0x000000072f077220 */ /* 0x000fe20000400000 */
[----:B------:R-:W-:Y:S01]  /*6bf0*/  FFMA R0, R49, R3, R0 ;  /* 0x0000000331007223 */ /* 0x000fe20000000000 */
[----:B------:R-:W-:Y:S01]  /*6c00*/  FMUL R3, R47, R6 ;  /* 0x000000062f037220 */ /* 0x000fe20000400000 */
[----:B------:R-:W-:Y:S01]  /*6c10*/  FFMA R2, R49, R4, R2 ;  /* 0x0000000431027223 */ /* 0x000fe20000000002 */
[C---:B------:R-:W-:Y:S01]  /*6c20*/  FMUL R4, R47.reuse, R8 ;  /* 0x000000082f047220 */ /* 0x040fe20000400000 */
[----:B------:R-:W-:Y:S01]  /*6c30*/  FMUL R8, R47, R12 ;  /* 0x0000000c2f087220 */ /* 0x000fe20000400000 */
[----:B------:R-:W-:Y:S01]  /*6c40*/  FFMA R3, R49, R50, R3 ;  /* 0x0000003231037223 */ /* 0x000fe20000000003 */
[C---:B------:R-:W-:Y:S01]  /*6c50*/  FMUL R12, R47.reuse, R16 ;  /* 0x000000102f0c7220 */ /* 0x040fe20000400000 */
[C---:B------:R-:W-:Y:S01]  /*6c60*/  FMUL R16, R47.reuse, R20 ;  /* 0x000000142f107220 */ /* 0x040fe20000400000 */
[C---:B------:R-:W-:Y:S01]  /*6c70*/  FMUL R20, R47.reuse, R24 ;  /* 0x000000182f147220 */ /* 0x040fe20000400000 */
[C---:B------:R-:W-:Y:S01]  /*6c80*/  FMUL R24, R47.reuse, R28 ;  /* 0x0000001c2f187220 */ /* 0x040fe20000400000 */
[C---:B------:R-:W-:Y:S01]  /*6c90*/  FMUL R28, R47.reuse, R32 ;  /* 0x000000202f1c7220 */ /* 0x040fe20000400000 */
[--C-:B------:R-:W-:Y:S01]  /*6ca0*/  HADD2.F32 R32, -RZ, R58.reuse.H0_H0 ;  /* 0x2000003aff207230 */ /* 0x100fe20000004100 */
[----:B------:R-:W-:Y:S01]  /*6cb0*/  F2FP.F16.F32.PACK_AB R52, R2, R0 ;  /* 0x000000000234723e */ /* 0x000fe200000000ff */
[----:B------:R-:W-:Y:S02]  /*6cc0*/  HADD2.F32 R0, -RZ, R58.H1_H1 ;  /* 0x3000003aff007230 */ /* 0x000fe40000004100 */
[----:B------:R-:W-:Y:S01]  /*6cd0*/  FMUL R5, R47, R9 ;  /* 0x000000092f057220 */ /* 0x000fe20000400000 */
[--C-:B------:R-:W-:Y:S02]  /*6ce0*/  HADD2.F32 R2, -RZ, R59.reuse.H0_H0 ;  /* 0x2000003bff027230 */ /* 0x100fe40000004100 */
[C---:B------:R-:W-:Y:S01]  /*6cf0*/  FFMA R7, R49.reuse, R51, R7 ;  /* 0x0000003331077223 */ /* 0x040fe20000000007 */
[C---:B------:R-:W-:Y:S01]  /*6d00*/  FFMA R4, R49.reuse, R32, R4 ;  /* 0x0000002031047223 */ /* 0x040fe20000000004 */
[----:B------:R-:W-:Y:S02]  /*6d10*/  HADD2.F32 R32, -RZ, R59.H1_H1 ;  /* 0x3000003bff207230 */ /* 0x000fe40000004100 */
[----:B------:R-:W-:Y:S01]  /*6d20*/  FFMA R5, R49, R0, R5 ;  /* 0x0000000031057223 */ /* 0x000fe20000000005 */
[--C-:B------:R-:W-:Y:S01]  /*6d30*/  HADD2.F32 R0, -RZ, R60.reuse.H0_H0 ;  /* 0x2000003cff007230 */ /* 0x100fe20000004100 */
[----:B------:R-:W-:Y:S01]  /*6d40*/  F2FP.F16.F32.PACK_AB R53, R7, R3 ;  /* 0x000000030735723e */ /* 0x000fe200000000ff */
[----:B------:R-:W-:Y:S01]  /*6d50*/  FMUL R6, R47, R10 ;  /* 0x0000000a2f067220 */ /* 0x000fe20000400000 */
[--C-:B------:R-:W-:Y:S01]  /*6d60*/  HADD2.F32 R3, -RZ, R61.reuse.H0_H0 ;  /* 0x2000003dff037230 */ /* 0x100fe20000004100 */
[----:B------:R-:W-:Y:S01]  /*6d70*/  F2FP.F16.F32.PACK_AB R54, R5, R4 ;  /* 0x000000040536723e */ /* 0x000fe200000000ff */
[----:B------:R-:W-:Y:S01]  /*6d80*/  FMUL R11, R47, R11 ;  /* 0x0000000b2f0b7220 */ /* 0x000fe20000400000 */
[----:B------:R-:W-:Y:S01]  /*6d90*/  FFMA R6, R49, R2, R6 ;  /* 0x0000000231067223 */ /* 0x000fe20000000006 */
[----:B------:R-:W-:Y:S02]  /*6da0*/  HADD2.F32 R2, -RZ, R60.H1_H1 ;  /* 0x3000003cff027230 */ /* 0x000fe40000004100 */
[----:B------:R-:W-:Y:S01]  /*6db0*/  FMUL R9, R47, R13 ;  /* 0x0000000d2f097220 */ /* 0x000fe20000400000 */
[C---:B------:R-:W-:Y:S01]  /*6dc0*/  FFMA R11, R49.reuse, R32, R11 ;  /* 0x00000020310b7223 */ /* 0x040fe2000000000b */
[----:B------:R-:W-:Y:S01]  /*6dd0*/  FFMA R8, R49, R0, R8 ;  /* 0x0000000031087223 */ /* 0x000fe20000000008 */
[C---:B------:R-:W-:Y:S01]  /*6de0*/  FMUL R10, R47.reuse, R14 ;  /* 0x0000000e2f0a7220 */ /* 0x040fe20000400000 */
[----:B------:R-:W-:Y:S02]  /*6df0*/  HADD2.F32 R0, -RZ, R61.H1_H1 ;  /* 0x3000003dff007230 */ /* 0x000fe40000004100 */
[----:B------:R-:W-:Y:S01]  /*6e00*/  FMUL R15, R47, R15 ;  /* 0x0000000f2f0f7220 */ /* 0x000fe20000400000 */
[C---:B------:R-:W-:Y:S01]  /*6e10*/  FFMA R9, R49.reuse, R2, R9 ;  /* 0x0000000231097223 */ /* 0x040fe20000000009 */
[C---:B------:R-:W-:Y:S01]  /*6e20*/  FFMA R10, R49.reuse, R3, R10 ;  /* 0x00000003310a7223 */ /* 0x040fe2000000000a */
[--C-:B------:R-:W-:Y:S02]  /*6e30*/  HADD2.F32 R2, -RZ, R62.reuse.H0_H0 ;  /* 0x2000003eff027230 */ /* 0x100fe40000004100 */
[----:B------:R-:W-:Y:S01]  /*6e40*/  FFMA R15, R49, R0, R15 ;  /* 0x00000000310f7223 */ /* 0x000fe2000000000f */
[----:B------:R-:W-:Y:S02]  /*6e50*/  HADD2.F32 R3, -RZ, R62.H1_H1 ;  /* 0x3000003eff037230 */ /* 0x000fe40000004100 */
[C---:B------:R-:W-:Y:S01]  /*6e60*/  FMUL R13, R47.reuse, R17 ;  /* 0x000000112f0d7220 */ /* 0x040fe20000400000 */
[--C-:B------:R-:W-:Y:S02]  /*6e70*/  HADD2.F32 R0, -RZ, R63.reuse.H0_H0 ;  /* 0x2000003fff007230 */ /* 0x100fe40000004100 */
[----:B------:R-:W-:Y:S01]  /*6e80*/  FMUL R14, R47, R18 ;  /* 0x000000122f0e7220 */ /* 0x000fe20000400000 */
[C---:B------:R-:W-:Y:S01]  /*6e90*/  FFMA R12, R49.reuse, R2, R12 ;  /* 0x00000002310c7223 */ /* 0x040fe2000000000c */
[C---:B------:R-:W-:Y:S01]  /*6ea0*/  FFMA R13, R49.reuse, R3, R13 ;  /* 0x00000003310d7223 */ /* 0x040fe2000000000d */
[----:B------:R-:W-:Y:S02]  /*6eb0*/  HADD2.F32 R2, -RZ, R63.H1_H1 ;  /* 0x3000003fff027230 */ /* 0x000fe40000004100 */
[----:B------:R-:W-:Y:S01]  /*6ec0*/  FFMA R14, R49, R0, R14 ;  /* 0x00000000310e7223 */ /* 0x000fe2000000000e */
[C---:B------:R-:W-:Y:S01]  /*6ed0*/  FMUL R19, R47.reuse, R19 ;  /* 0x000000132f137220 */ /* 0x040fe20000400000 */
[--C-:B------:R-:W-:Y:S02]  /*6ee0*/  HADD2.F32 R0, -RZ, R68.reuse.H0_H0 ;  /* 0x20000044ff007230 */ /* 0x100fe40000004100 */
[----:B------:R-:W-:Y:S01]  /*6ef0*/  FMUL R17, R47, R21 ;  /* 0x000000152f117220 */ /* 0x000fe20000400000 */
[--C-:B------:R-:W-:Y:S02]  /*6f00*/  HADD2.F32 R3, -RZ, R69.reuse.H0_H0 ;  /* 0x20000045ff037230 */ /* 0x100fe40000004100 */
[C---:B------:R-:W-:Y:S01]  /*6f10*/  FFMA R19, R49.reuse, R2, R19 ;  /* 0x0000000231137223 */ /* 0x040fe20000000013 */
[----:B------:R-:W-:Y:S02]  /*6f20*/  HADD2.F32 R2, -RZ, R68.H1_H1 ;  /* 0x30000044ff027230 */ /* 0x000fe40000004100 */
        /* <DEDUP_REMOVED lines=9> */
[----:B------:R-:W-:Y:S01]  /*6fc0*/  FMUL R21, R47, R25 ;  /* 0x000000192f157220 */ /* 0x000fe20000400000 */
[----:B------:R-:W-:Y:S01]  /*6fd0*/  F2FP.F16.F32.PACK_AB R55, R11, R6 ;  /* 0x000000060b37723e */ /* 0x000fe200000000ff */
[--C-:B------:R-:W-:Y:S02]  /*6fe0*/  HADD2.F32 R3, -RZ, R71.reuse.H0_H0 ;  /* 0x20000047ff037230 */ /* 0x100fe40000004100 */
[----:B------:R-:W-:Y:S01]  /*6ff0*/  FMUL R22, R47, R26 ;  /* 0x0000001a2f167220 */ /* 0x000fe20000400000 */
[C---:B------:R-:W-:Y:S01]  /*7000*/  FFMA R20, R49.reuse, R2, R20 ;  /* 0x0000000231147223 */ /* 0x040fe20000000014 */
[C---:B------:R-:W-:Y:S01]  /*7010*/  FFMA R21, R49.reuse, R0, R21 ;  /* 0x0000000031157223 */ /* 0x040fe20000000015 */
[----:B------:R1:W-:Y:S01]  /*7020*/  STS.128 [R100+0x2000], R52 ;  /* 0x0020003464007388 */ /* 0x0003e20000000c00 */
[----:B------:R-:W-:Y:S02]  /*7030*/  HADD2.F32 R0, -RZ, R71.H1_H1 ;  /* 0x30000047ff007230 */ /* 0x000fe40000004100 */
[----:B------:R-:W-:Y:S01]  /*7040*/  FFMA R22, R49, R3, R22 ;  /* 0x0000000331167223 */ /* 0x000fe20000000016 */
[----:B------:R-:W-:Y:S01]  /*7050*/  FMUL R27, R47, R27 ;  /* 0x0000001b2f1b7220 */ /* 0x000fe20000400000 */
[--C-:B------:R-:W-:Y:S01]  /*7060*/  HADD2.F32 R2, -RZ, R76.reuse.H0_H0 ;  /* 0x2000004cff027230 */ /* 0x100fe20000004100 */
[----:B------:R-:W-:Y:S01]  /*7070*/  F2FP.F16.F32.PACK_AB R8, R9, R8 ;  /* 0x000000080908723e */ /* 0x000fe200000000ff */
[----:B------:R-:W-:Y:S01]  /*7080*/  HADD2.F32 R3, -RZ, R76.H1_H1 ;  /* 0x3000004cff037230 */ /* 0x000fe20000004100 */
[----:B------:R-:W-:Y:S01]  /*7090*/  F2FP.F16.F32.PACK_AB R9, R15, R10 ;  /* 0x0000000a0f09723e */ /* 0x000fe200000000ff */
[----:B------:R-:W-:Y:S01]  /*70a0*/  FMUL R25, R47, R29 ;  /* 0x0000001d2f197220 */ /* 0x000fe20000400000 */
[--C-:B------:R-:W-:Y:S01]  /*70b0*/  HADD2.F32 R4, -RZ, R77.reuse.H0_H0 ;  /* 0x2000004dff047230 */ /* 0x100fe20000004100 */
[----:B------:R-:W-:Y:S01]  /*70c0*/  F2FP.F16.F32.PACK_AB R10, R13, R12 ;  /* 0x0000000c0d0a723e */ /* 0x000fe200000000ff */
[----:B------:R-:W-:Y:S01]  /*70d0*/  FMUL R26, R47, R30 ;  /* 0x0000001e2f1a7220 */ /* 0x000fe20000400000 */
[----:B------:R-:W-:Y:S01]  /*70e0*/  F2FP.F16.F32.PACK_AB R11, R19, R14 ;  /* 0x0000000e130b723e */ /* 0x000fe200000000ff */
[C---:B------:R-:W-:Y:S01]  /*70f0*/  FFMA R27, R49.reuse, R0, R27 ;  /* 0x00000000311b7223 */ /* 0x040fe2000000001b */
[C---:B------:R-:W-:Y:S01]  /*7100*/  FFMA R24, R49.reuse, R2, R24 ;  /* 0x0000000231187223 */ /* 0x040fe20000000018 */
[----:B------:R-:W-:Y:S02]  /*7110*/  HADD2.F32 R0, -RZ, R77.H1_H1 ;  /* 0x3000004dff007230 */ /* 0x000fe40000004100 */
[----:B------:R-:W-:Y:S01]  /*7120*/  FFMA R25, R49, R3, R25 ;  /* 0x0000000331197223 */ /* 0x000fe20000000019 */
[----:B------:R1:W-:Y:S01]  /*7130*/  STS.128 [R99+0x2010], R8 ;  /* 0x0020100863007388 */ /* 0x0003e20000000c00 */
[----:B------:R-:W-:Y:S01]  /*7140*/  FMUL R31, R47, R31 ;  /* 0x0000001f2f1f7220 */ /* 0x000fe20000400000 */
[--C-:B------:R-:W-:Y:S02]  /*7150*/  HADD2.F32 R2, -RZ, R78.reuse.H0_H0 ;  /* 0x2000004eff027230 */ /* 0x100fe40000004100 */
[----:B------:R-:W-:Y:S01]  /*7160*/  FFMA R26, R49, R4, R26 ;  /* 0x00000004311a7223 */ /* 0x000fe2000000001a */
[----:B------:R-:W-:Y:S02]  /*7170*/  HADD2.F32 R3, -RZ, R78.H1_H1 ;  /* 0x3000004eff037230 */ /* 0x000fe40000004100 */
[----:B------:R-:W-:Y:S01]  /*7180*/  FMUL R29, R47, R33 ;  /* 0x000000212f1d7220 */ /* 0x000fe20000400000 */
[--C-:B------:R-:W-:Y:S01]  /*7190*/  HADD2.F32 R4, -RZ, R79.reuse.H0_H0 ;  /* 0x2000004fff047230 */ /* 0x100fe20000004100 */
[----:B------:R-:W-:Y:S01]  /*71a0*/  F2FP.F16.F32.PACK_AB R16, R17, R16 ;  /* 0x000000101110723e */ /* 0x000fe200000000ff */
[----:B------:R-:W-:Y:S01]  /*71b0*/  FMUL R30, R47, R34 ;  /* 0x000000222f1e7220 */ /* 0x000fe20000400000 */
        /* <DEDUP_REMOVED lines=14> */
[----:B------:R-:W-:Y:S02]  /*72a0*/  F2FP.F16.F32.PACK_AB R27, R35, R30 ;  /* 0x0000001e231b723e */ /* 0x000fe400000000ff */
[----:B------:R-:W-:Y:S02]  /*72b0*/  LEA R0, R65, UR48, 0x3 ;  /* 0x0000003041007c11 */ /* 0x000fe4000f8e18ff */
[----:B------:R-:W-:Y:S01]  /*72c0*/  @P6 SHF.L.U32 R2, R97, 0x1f, RZ ;  /* 0x0000001f61026819 */ /* 0x000fe200000006ff */
        /* <DEDUP_REMOVED lines=9> */
[----:B------:R-:W-:Y:S02]  /*7360*/  UIADD3 UR8, UP0, UPT, UR52, 0x680, URZ ;  /* 0x0000068034087890 */ /* 0x000fe4000ff1e0ff */
[----:B------:R-:W-:Y:S02]  /*7370*/  UIADD3 UR5, UPT, UPT, UR41, 0x20, URZ ;  /* 0x0000002029057890 */ /* 0x000fe4000fffe0ff */
[----:B------:R-:W-:Y:S02]  /*7380*/  UIADD3 UR4, UPT, UPT, UR48, 0x2200, URZ ;  /* 0x0000220030047890 */ /* 0x000fe4000fffe0ff */
[----:B------:R-:W-:Y:S01]  /*7390*/  UIADD3.X UR9, UPT, UPT, URZ, UR53, URZ, UP0, !UPT ;  /* 0x00000035ff097290 */ /* 0x000fe200087fe4ff */
[----:B------:R-:W-:Y:S01]  /*73a0*/  UMOV UR6, UR42 ;  /* 0x0000002a00067c82 */ /* 0x000fe20008000000 */
[----:B------:R-:W-:Y:S07]  /*73b0*/  UMOV UR7, UR36 ;  /* 0x0000002400077c82 */ /* 0x000fee0008000000 */
[----:B------:R2:W-:Y:S01]  /*73c0*/  UTMASTG.3D [UR4], [UR8] ;  /* 0x00000004080073b5 */ /* 0x0005e20008010000 */
[----:B------:R0:W-:Y:S01]  /*73d0*/  UTMACMDFLUSH ;  /* 0x00000000000079b7 */ /* 0x0001e20000000000 */
[----:B--2---:R-:W-:Y:S04]  /*73e0*/  DEPBAR.LE SB0, 0x1 ;  /* 0x000080400000791a */ /* 0x004fe80000000000 */
.L_x_115:
[----:B------:R-:W-:Y:S05]  /*73f0*/  BSYNC.RECONVERGENT B0 ;  /* 0x0000000000007941 */ /* 0x000fea0003800200 */
.L_x_114:
[----:B------:R-:W-:Y:S01]  /*7400*/  BAR.SYNC.DEFER_BLOCKING 0x1, 0x80 ;  /* 0x0042000000007b1d */ /* 0x000fe20000010000 */
[----:B------:R-:W-:Y:S04]  /*7410*/  UIADD3 UR40, UPT, UPT, UR51, 0x1, URZ ;  /* 0x0000000133287890 */ /* 0x000fe8000fffe0ff */
[----:B------:R-:W-:Y:S04]  /*7420*/  UISETP.NE.AND UP0, UPT, UR40, 0x4, UPT ;  /* 0x000000042800788c */ /* 0x000fe8000bf05270 */
[----:B------:R-:W-:Y:S01]  /*7430*/  USEL UR40, UR40, URZ, UP0 ;  /* 0x000000ff28287287 */ /* 0x000fe20008000000 */
[----:B------:R2:W-:Y:S01]  /*7440*/  @P6 SYNCS.ARRIVE.TRANS64.RED.A1T0 RZ, [R72+URZ], RZ ;  /* 0x000000ff48ff69a7 */ /* 0x0005e200081004ff */
[----:B------:R-:W-:Y:S01]  /*7450*/  BSSY B1, `(.L_x_116) ;  /* 0x0000017000017945 */ /* 0x000fe20003800000 */
[----:B------:R-:W4:Y:S02]  /*7460*/  @P6 SYNCS.PHASECHK.TRANS64.TRYWAIT P0, [R0+URZ+0x40], R2 ;  /* 0x00004002000065a7 */ /* 0x000f2400080011ff */
[----:B----4-:R-:W-:Y:S01]  /*7470*/  @P6 SEL R66, RZ, 0x1, !P0 ;  /* 0x00000001ff426807 */ /* 0x010fe20004000000 */
[----:B--2---:R-:W-:Y:S06]  /*7480*/  @!P6 BRA `(.L_x_117) ;  /* 0x00000000004ce947 */ /* 0x004fec0003800000 */
        /* <DEDUP_REMOVED lines=9> */
[----:B------:R-:W-:Y:S04]  /*7520*/  SHF.L.U32 R6, R97, 0x1f, RZ ;  /* 0x0000001f61067819 */ /* 0x000fe800000006ff */
[----:B------:R-:W2:Y:S02]  /*7530*/  SYNCS.PHASECHK.TRANS64.TRYWAIT P0, [R0+URZ+0x40], R6 ;  /* 0x00004006000075a7 */ /* 0x000ea400080011ff */
[----:B--2---:R-:W-:Y:S05]  /*7540*/  @!P0 BRA `(.L_x_120) ;  /* 0x0000002400648947 */ /* 0x004fea0003800000 */
.L_x_119:
[----:B------:R-:W-:Y:S05]  /*7550*/  BSYNC B0 ;  /* 0x0000000000007941 */ /* 0x000fea0003800000 */
.L_x_118:
[----:B------:R-:W-:Y:S02]  /*7560*/  ISETP.NE.AND P0, PT, R67, RZ, PT ;  /* 0x000000ff4300720c */ /* 0x000fe40003f05270 */
[----:B------:R-:W-:Y:S11]  /*7570*/  IADD3 R65, PT, PT, R65, 0x1, RZ ;  /* 0x0000000141417810 */ /* 0x000ff60007ffe0ff */
[----:B------:R4:W1:Y:S04]  /*7580*/  @P0 LDS.128 R56, [R5] ;  /* 0x0000000005380984 */ /* 0x0008680000000c00 */
[----:B------:R4:W1:Y:S04]  /*7590*/  @P0 LDS.128 R60, [R4+0x10] ;  /* 0x00001000043c0984 */ /* 0x0008680000000c00 */
[----:B------:R4:W1:Y:S04]  /*75a0*/  @P0 LDS.128 R68, [R3+0x20] ;  /* 0x0000200003440984 */ /* 0x0008680000000c00 */
[----:B------:R4:W1:Y:S02]  /*75b0*/  @P0 LDS.128 R76, [R2+0x30] ;  /* 0x00003000024c0984 */ /* 0x0008640000000c00 */
.L_x_117:
[----:B------:R-:W-:Y:S05]  /*75c0*/  BSYNC B1 ;  /* 0x0000000000017941 */ /* 0x000fea0003800000 */
.L_x_116:
        /* <DEDUP_REMOVED lines=21> */
.L_x_121:
        /* <DEDUP_REMOVED lines=146> */
.L_x_123:
[----:B------:R-:W-:Y:S05]  /*8040*/  BSYNC.RECONVERGENT B0 ;  /* 0x0000000000007941 */ /* 0x000fea0003800200 */
.L_x_122:
        /* <DEDUP_REMOVED lines=21> */
.L_x_127:
[----:B------:R-:W-:Y:S05]  /*81a0*/  BSYNC B0 ;  /* 0x0000000000007941 */ /* 0x000fea0003800000 */
.L_x_126:
[----:B------:R-:W-:Y:S11]  /*81b0*/  ISETP.NE.AND P0, PT, R67, RZ, PT ;  /* 0x000000ff4300720c */ /* 0x000ff60003f05270 */
[----:B------:R-:W-:Y:S02]  /*81c0*/  @!UPT UIADD3 URZ, UPT, UPT, URZ, URZ, URZ ;  /* 0x000000fffffff290 */ /* 0x000fe4000fffe0ff */
[----:B------:R4:W1:Y:S04]  /*81d0*/  @P0 LDS.128 R56, [R4] ;  /* 0x0000000004380984 */ /* 0x0008680000000c00 */
[----:B------:R4:W1:Y:S04]  /*81e0*/  @P0 LDS.128 R60, [R3+0x10] ;  /* 0x00001000033c0984 */ /* 0x0008680000000c00 */
[----:B------:R4:W1:Y:S04]  /*81f0*/  @P0 LDS.128 R68, [R2+0x20] ;  /* 0x0000200002440984 */ /* 0x0008680000000c00 */
[----:B------:R4:W1:Y:S02]  /*8200*/  @P0 LDS.128 R76, [R65+0x30] ;  /* 0x00003000414c0984 */ /* 0x0008640000000c00 */
.L_x_125:
[----:B------:R-:W-:Y:S05]  /*8210*/  BSYNC B1 ;  /* 0x0000000000017941 */ /* 0x000fea0003800000 */
.L_x_124:
        /* <DEDUP_REMOVED lines=21> */
.L_x_129:
[----:B------:R-:W-:Y:S01]  /*8370*/  ISETP.NE.AND P0, PT, R102, RZ, PT ;  /* 0x000000ff6600720c */ /* 0x000fe20003f05270 */
[----:B------:R-:W-:Y:S05]  /*8380*/  WARPSYNC.ALL ;  /* 0x0000000000007948 */ /* 0x000fea0003800000 */
[----:B------:R-:W-:Y:S01]  /*8390*/  R2UR UR4, R48 ;  /* 0x00000000300472ca */ /* 0x000fe200000e0000 */
[--C-:B-1----:R-:W-:Y:S01]  /*83a0*/  HADD2.F32 R0, -RZ, R56.reuse.H0_H0 ;  /* 0x20000038ff007230 */ /* 0x102fe20000004100 */
[----:B------:R-:W-:Y:S01]  /*83b0*/  R2UR UR5, R64 ;  /* 0x00000000400572ca */ /* 0x000fe200000e0000 */
[----:B----4-:R-:W-:Y:S01]  /*83c0*/  HADD2.F32 R2, -RZ, R56.H1_H1 ;  /* 0x30000038ff027230 */ /* 0x010fe20000004100 */
[----:B------:R-:W-:Y:S01]  /*83d0*/  BSSY.RECONVERGENT B0, `(.L_x_130) ;  /* 0x0000089000007945 */ /* 0x000fe20003800200 */
[--C-:B------:R-:W-:Y:S02]  /*83e0*/  HADD2.F32 R3, -RZ, R57.reuse.H0_H0 ;  /* 0x20000039ff037230 */ /* 0x100fe40000004100 */
[----:B------:R-:W-:Y:S02]  /*83f0*/  HADD2.F32 R48, -RZ, R57.H1_H1 ;  /* 0x30000039ff307230 */ /* 0x000fe40000004100 */
[--C-:B------:R-:W-:Y:S02]  /*8400*/  HADD2.F32 R50, -RZ, R58.reuse.H0_H0 ;  /* 0x2000003aff327230 */ /* 0x100fe40000004100 */
[----:B------:R-:W-:Y:S02]  /*8410*/  HADD2.F32 R51, -RZ, R58.H1_H1 ;  /* 0x3000003aff337230 */ /* 0x000fe40000004100 */
[----:B------:R-:W1:Y:S01]  /*8420*/  LDTM.x32 R4, tmem[UR4+0x60] ;  /* 0x00006004000479ee */ /* 0x000e6200082c0000 */
[----:B------:R-:W-:Y:S01]  /*8430*/  NOP ;  /* 0x0000000000007918 */ /* 0x000fe20000000000 */
[----:B------:R-:W-:Y:S01]  /*8440*/  UIADD3 UR5, UPT, UPT, UR5, 0xd0, URZ ;  /* 0x000000d005057890 */ /* 0x000fe2000fffe0ff */
[--C-:B------:R-:W-:Y:S02]  /*8450*/  HADD2.F32 R52, -RZ, R59.reuse.H0_H0 ;  /* 0x2000003bff347230 */ /* 0x100fe40000004100 */
[----:B------:R-:W-:Y:S01]  /*8460*/  HADD2.F32 R53, -RZ, R59.H1_H1 ;  /* 0x3000003bff357230 */ /* 0x000fe20000004100 */
[----:B------:R-:W-:Y:S01]  /*8470*/  UPRMT UR5, UR37, 0x654, UR5 ;  /* 0x0000065425057896 */ /* 0x000fe20008000005 */
[--C-:B------:R-:W-:Y:S02]  /*8480*/  HADD2.F32 R54, -RZ, R60.reuse.H0_H0 ;  /* 0x2000003cff367230 */ /* 0x100fe40000004100 */
[----:B------:R-:W-:Y:S02]  /*8490*/  HADD2.F32 R55, -RZ, R60.H1_H1 ;  /* 0x3000003cff377230 */ /* 0x000fe40000004100 */
[--C-:B------:R-:W-:Y:S02]  /*84a0*/  HADD2.F32 R56, -RZ, R61.reuse.H0_H0 ;  /* 0x2000003dff387230 */ /* 0x100fe40000004100 */
[----:B------:R-:W-:Y:S02]  /*84b0*/  HADD2.F32 R57, -RZ, R61.H1_H1 ;  /* 0x3000003dff397230 */ /* 0x000fe40000004100 */
[----:B-1----:R-:W-:Y:S01]  /*84c0*/  SYNCS.ARRIVE.TRANS64.RED.A1T0 RZ, [UR5], RZ ;  /* 0x000000ffffff79a7 */ /* 0x002fe20008100405 */
[--C-:B------:R-:W-:Y:S02]  /*84d0*/  HADD2.F32 R58, -RZ, R62.reuse.H0_H0 ;  /* 0x2000003eff3a7230 */ /* 0x100fe40000004100 */
[----:B------:R-:W-:Y:S02]  /*84e0*/  HADD2.F32 R59, -RZ, R62.H1_H1 ;  /* 0x3000003eff3b7230 */ /* 0x000fe40000004100 */
[--C-:B------:R-:W-:Y:S02]  /*84f0*/  HADD2.F32 R60, -RZ, R63.reuse.H0_H0 ;  /* 0x2000003fff3c7230 */ /* 0x100fe40000004100 */
[----:B------:R-:W-:Y:S02]  /*8500*/  HADD2.F32 R61, -RZ, R63.H1_H1 ;  /* 0x3000003fff3d7230 */ /* 0x000fe40000004100 */
[C---:B------:R-:W-:Y:S01]  /*8510*/  FMUL R4, R47.reuse, R4 ;  /* 0x000000042f047220 */ /* 0x040fe20000400000 */
[C---:B------:R-:W-:Y:S01]  /*8520*/  FMUL R5, R47.reuse, R5 ;  /* 0x000000052f057220 */ /* 0x040fe20000400000 */
[C---:B------:R-:W-:Y:S01]  /*8530*/  FMUL R6, R47.reuse, R6 ;  /* 0x000000062f067220 */ /* 0x040fe20000400000 */
[----:B------:R-:W-:Y:S01]  /*8540*/  FMUL R7, R47, R7 ;  /* 0x000000072f077220 */ /* 0x000fe20000400000 */
[C---:B------:R-:W-:Y:S01]  /*8550*/  FFMA R4, R49.reuse, R0, R4 ;  /* 0x0000000031047223 */ /* 0x040fe20000000004 */
[C---:B------:R-:W-:Y:S01]  /*8560*/  FFMA R5, R49.reuse, R2, R5 ;  /* 0x0000000231057223 */ /* 0x040fe20000000005 */
[C---:B------:R-:W-:Y:S01]  /*8570*/  FFMA R6, R49.reuse, R3, R6 ;  /* 0x0000000331067223 */ /* 0x040fe20000000006 */
[----:B------:R-:W-:Y:S01]  /*8580*/  FFMA R7, R49, R48, R7 ;  /* 0x0000003031077223 */ /* 0x000fe20000000007 */
[C---:B------:R-:W-:Y:S01]  /*8590*/  FMUL R8, R47.reuse, R8 ;  /* 0x000000082f087220 */ /* 0x040fe20000400000 */
[----:B------:R-:W-:Y:S01]  /*85a0*/  FMUL R9, R47, R9 ;  /* 0x000000092f097220 */ /* 0x000fe20000400000 */
[----:B------:R-:W-:Y:S01]  /*85b0*/  F2FP.F16.F32.PACK_AB R4, R5, R4 ;  /* 0x000000040504723e */ /* 0x000fe200000000ff */
[----:B------:R-:W-:Y:S01]  /*85c0*/  FMUL R0, R47, R10 ;  /* 0x0000000a2f007220 */ /* 0x000fe20000400000 */
[----:B------:R-:W-:Y:S01]  /*85d0*/  F2FP.F16.F32.PACK_AB R5, R7, R6 ;  /* 0x000000060705723e */ /* 0x000fe200000000ff */
[C---:B------:R-:W-:Y:S01]  /*85e0*/  FFMA R8, R49.reuse, R50, R8 ;  /* 0x0000003231087223 */ /* 0x040fe20000000008 */
[C---:B------:R-:W-:Y:S01]  /*85f0*/  FFMA R9, R49.reuse, R51, R9 ;  /* 0x0000003331097223 */ /* 0x040fe20000000009 */
[----:B------:R-:W-:Y:S01]  /*8600*/  FFMA R0, R49, R52, R0 ;  /* 0x0000003431007223 */ /* 0x000fe20000000000 */
[C---:B------:R-:W-:Y:S01]  /*8610*/  FMUL R2, R47.reuse, R11 ;  /* 0x0000000b2f027220 */ /* 0x040fe20000400000 */
[C---:B------:R-:W-:Y:S01]  /*8620*/  FMUL R3, R47.reuse, R12 ;  /* 0x0000000c2f037220 */ /* 0x040fe20000400000 */
[----:B------:R-:W-:Y:S01]  /*8630*/  FMUL R10, R47, R13 ;  /* 0x0000000d2f0a7220 */ /* 0x000fe20000400000 */
[----:B------:R-:W-:Y:S01]  /*8640*/  F2FP.F16.F32.PACK_AB R6, R9, R8 ;  /* 0x000000080906723e */ /* 0x000fe200000000ff */
[C---:B------:R-:W-:Y:S01]  /*8650*/  FFMA R2, R49.reuse, R53, R2 ;  /* 0x0000003531027223 */ /* 0x040fe20000000002 */
[C---:B------:R-:W-:Y:S01]  /*8660*/  FFMA R3, R49.reuse, R54, R3 ;  /* 0x0000003631037223 */ /* 0x040fe20000000003 */
[----:B------:R-:W-:Y:S01]  /*8670*/  FFMA R10, R49, R55, R10 ;  /* 0x00000037310a7223 */ /* 0x000fe2000000000a */
[C---:B------:R-:W-:Y:S01]  /*8680*/  FMUL R11, R47.reuse, R14 ;  /* 0x0000000e2f0b7220 */ /* 0x040fe20000400000 */
[C---:B------:R-:W-:Y:S01]  /*8690*/  FMUL R15, R47.reuse, R15 ;  /* 0x0000000f2f0f7220 */ /* 0x040fe20000400000 */
[C---:B------:R-:W-:Y:S01]  /*86a0*/  FMUL R12, R47.reuse, R16 ;  /* 0x000000102f0c7220 */ /* 0x040fe20000400000 */
[----:B------:R-:W-:Y:S01]  /*86b0*/  FMUL R13, R47, R17 ;  /* 0x000000112f0d7220 */ /* 0x000fe20000400000 */
[----:B------:R-:W-:Y:S01]  /*86c0*/  FFMA R11, R49, R56, R11 ;  /* 0x00000038310b7223 */ /* 0x000fe2000000000b */
[----:B------:R-:W-:Y:S01]  /*86d0*/  FMUL R14, R47, R18 ;  /* 0x000000122f0e7220 */ /* 0x000fe20000400000 */
[----:B------:R-:W-:Y:S01]  /*86e0*/  FFMA R15, R49, R57, R15 ;  /* 0x00000039310f7223 */ /* 0x000fe2000000000f */
[--C-:B------:R-:W-:Y:S02]  /*86f0*/  HADD2.F32 R62, -RZ, R68.reuse.H0_H0 ;  /* 0x20000044ff3e7230 */ /* 0x100fe40000004100 */
[----:B------:R-:W-:Y:S01]  /*8700*/  FMUL R19, R47, R19 ;  /* 0x000000132f137220 */ /* 0x000fe20000400000 */
[----:B------:R-:W-:Y:S01]  /*8710*/  F2FP.F16.F32.PACK_AB R7, R2, R0 ;  /* 0x000000000207723e */ /* 0x000fe200000000ff */
[----:B------:R-:W-:Y:S01]  /*8720*/  FFMA R12, R49, R58, R12 ;  /* 0x0000003a310c7223 */ /* 0x000fe2000000000c */
[----:B------:R-:W-:Y:S02]  /*8730*/  HADD2.F32 R63, -RZ, R68.H1_H1 ;  /* 0x30000044ff3f7230 */ /* 0x000fe40000004100 */
[----:B------:R-:W-:Y:S01]  /*8740*/  FMUL R16, R47, R20 ;  /* 0x000000142f107220 */ /* 0x000fe20000400000 */
[----:B------:R-:W-:Y:S01]  /*8750*/  FFMA R13, R49, R59, R13 ;  /* 0x0000003b310d7223 */ /* 0x000fe2000000000d */
[----:B------:R1:W-:Y:S01]  /*8760*/  STS.128 [R100+0x6000], R4 ;  /* 0x0060000464007388 */ /* 0x0003e20000000c00 */
[--C-:B------:R-:W-:Y:S02]  /*8770*/  HADD2.F32 R64, -RZ, R69.reuse.H0_H0 ;  /* 0x20000045ff407230 */ /* 0x100fe40000004100 */
[----:B------:R-:W-:Y:S01]  /*8780*/  FMUL R17, R47, R21 ;  /* 0x000000152f117220 */ /* 0x000fe20000400000 */
[----:B------:R-:W-:Y:S01]  /*8790*/  FFMA R14, R49, R60, R14 ;  /* 0x0000003c310e7223 */ /* 0x000fe2000000000e */
[----:B------:R-:W-:Y:S02]  /*87a0*/  HADD2.F32 R65, -RZ, R69.H1_H1 ;  /* 0x30000045ff417230 */ /* 0x000fe40000004100 */
[----:B------:R-:W-:Y:S01]  /*87b0*/  FMUL R18, R47, R22 ;  /* 0x000000162f127220 */ /* 0x000fe20000400000 */
[----:B------:R-:W-:Y:S01]  /*87c0*/  FFMA R19, R49, R61, R19 ;  /* 0x0000003d31137223 */ /* 0x000fe20000000013 */
        /* <DEDUP_REMOVED lines=11> */
[----:B------:R-:W-:Y:S01]  /*8880*/  F2FP.F16.F32.PACK_AB R8, R10, R3 ;  /* 0x000000030a08723e */ /* 0x000fe200000000ff */
[----:B------:R-:W-:Y:S01]  /*8890*/  FFMA R23, R49, R65, R23 ;  /* 0x0000004131177223 */ /* 0x000fe20000000017 */
[----:B------:R-:W-:Y:S01]  /*88a0*/  F2FP.F16.F32.PACK_AB R9, R15, R11 ;  /* 0x0000000b0f09723e */ /* 0x000fe200000000ff */
[--C-:B------:R-:W-:Y:S02]  /*88b0*/  HADD2.F32 R70, -RZ, R76.reuse.H0_H0 ;  /* 0x2000004cff467230 */ /* 0x100fe40000004100 */
[----:B------:R-:W-:Y:S01]  /*88c0*/  FMUL R27, R47, R27 ;  /* 0x0000001b2f1b7220 */ /* 0x000fe20000400000 */
[----:B------:R-:W-:Y:S01]  /*88d0*/  F2FP.F16.F32.PACK_AB R10, R13, R12 ;  /* 0x0000000c0d0a723e */ /* 0x000fe200000000ff */
[----:B------:R-:W-:Y:S01]  /*88e0*/  FFMA R20, R49, R66, R20 ;  /* 0x0000004231147223 */ /* 0x000fe20000000014 */
[----:B------:R-:W-:Y:S01]  /*88f0*/  F2FP.F16.F32.PACK_AB R11, R19, R14 ;  /* 0x0000000e130b723e */ /* 0x000fe200000000ff */
[----:B------:R-:W-:Y:S02]  /*8900*/  HADD2.F32 R71, -RZ, R76.H1_H1 ;  /* 0x3000004cff477230 */ /* 0x000fe40000004100 */
[----:B------:R-:W-:Y:S01]  /*8910*/  FMUL R24, R47, R28 ;  /* 0x0000001c2f187220 */ /* 0x000fe20000400000 */
[----:B------:R-:W-:Y:S01]  /*8920*/  FFMA R21, R49, R67, R21 ;  /* 0x0000004331157223 */ /* 0x000fe20000000015 */
[--C-:B------:R-:W-:Y:S01]  /*8930*/  HADD2.F32 R72, -RZ, R77.reuse.H0_H0 ;  /* 0x2000004dff487230 */ /* 0x100fe20000004100 */
[----:B------:R1:W-:Y:S01]  /*8940*/  STS.128 [R99+0x6010], R8 ;  /* 0x0060100863007388 */ /* 0x0003e20000000c00 */
        /* <DEDUP_REMOVED lines=49> */
.L_x_131:
[----:B------:R-:W-:Y:S05]  /*8c60*/  BSYNC.RECONVERGENT B0 ;  /* 0x0000000000007941 */ /* 0x000fea0003800200 */
.L_x_130:
[----:B------:R-:W-:Y:S01]  /*8c70*/  BAR.SYNC.DEFER_BLOCKING 0x1, 0x80 ;  /* 0x0042000000007b1d */ /* 0x000fe20000010000 */
[----:B------:R-:W-:Y:S01]  /*8c80*/  UISETP.NE.AND UP0, UPT, UR49, -0x4, UPT ;  /* 0xfffffffc3100788c */ /* 0x000fe2000bf05270 */
[----:B------:R-:W-:Y:S08]  /*8c90*/  IADD3 R45, PT, PT, R45, 0x1, RZ ;  /* 0x000000012d2d7810 */ /* 0x000ff00007ffe0ff */
[----:B------:R-:W-:Y:S05]  /*8ca0*/  BRA.U !UP0, `(.L_x_132) ;  /* 0x0000000108287547 */ /* 0x000fea000b800000 */
[----:B------:R-:W-:Y:S01]  /*8cb0*/  ISETP.NE.AND P0, PT, R107, RZ, PT ;  /* 0x000000ff6b00720c */ /* 0x000fe20003f05270 */
[----:B------:R-:W-:Y:S01]  /*8cc0*/  IMAD.U32 R2, RZ, RZ, UR51 ;  /* 0x00000033ff027e24 */ /* 0x000fe2000f8e00ff */
[----:B------:R-:W-:Y:S01]  /*8cd0*/  UIADD3 UR51, UPT, UPT, UR51, 0x1, URZ ;  /* 0x0000000133337890 */ /* 0x000fe2000fffe0ff */
[----:B------:R-:W-:Y:S03]  /*8ce0*/  IMAD.U32 R0, RZ, RZ, UR37 ;  /* 0x00000025ff007e24 */ /* 0x000fe6000f8e00ff */
[----:B------:R-:W-:Y:S04]  /*8cf0*/  UISETP.NE.AND UP0, UPT, UR51, 0x4, UPT ;  /* 0x000000043300788c */ /* 0x000fe8000bf05270 */
[----:B------:R-:W-:Y:S03]  /*8d00*/  USEL UR51, UR51, URZ, UP0 ;  /* 0x000000ff33337287 */ /* 0x000fe60008000000 */
[----:B------:R-:W-:Y:S05]  /*8d10*/  @P0 LEA R2, R2, UR48, 0x3 ;  /* 0x0000003002020c11 */ /* 0x000fea000f8e18ff */
[----:B------:R-:W-:Y:S05]  /*8d20*/  @P0 VIADD R2, R2, 0x60 ;  /* 0x0000006002020836 */ /* 0x000fea0000000000 */
[----:B------:R-:W-:Y:S04]  /*8d30*/  @P0 PRMT R0, R0, 0x654, R2 ;  /* 0x0000065400000816 */ /* 0x000fe80000000002 */
[----:B------:R2:W-:Y:S03]  /*8d40*/  @P0 SYNCS.ARRIVE.TRANS64.RED.A1T0 RZ, [R0+URZ], RZ ;  /* 0x000000ff00ff09a7 */ /* 0x0005e600081004ff */
.L_x_132:
[----:B------:R-:W-:Y:S01]  /*8d50*/  ISETP.NE.AND P2, PT, R103, RZ, PT ;  /* 0x000000ff6700720c */ /* 0x000fe20003f45270 */
[----:B------:R-:W-:Y:S01]  /*8d60*/  UIADD3 UR49, UPT, UPT, UR49, 0x4, URZ ;  /* 0x0000000431317890 */ /* 0x000fe2000fffe0ff */
[----:B------:R-:W-:Y:S01]  /*8d70*/  ISETP.NE.AND P0, PT, R105, 0x2, PT ;  /* 0x000000026900780c */ /* 0x000fe20003f05270 */
[----:B------:R-:W-:Y:S01]  /*8d80*/  IMAD.IADD R20, R43, 0x1, R86 ;  /* 0x000000012b147824 */ /* 0x000fe200078e0256 */
[----:B------:R-:W-:Y:S01]  /*8d90*/  ISETP.NE.AND P1, PT, R45, 0x4, PT ;  /* 0x000000042d00780c */ /* 0x000fe20003f25270 */
[----:B------:R-:W-:Y:S01]  /*8da0*/  IMAD.IADD R21, R44, 0x1, R87 ;  /* 0x000000012c157824 */ /* 0x000fe200078e0257 */
[----:B------:R-:W-:Y:S02]  /*8db0*/  SEL R2, RZ, 0x1, P0 ;  /* 0x00000001ff027807 */ /* 0x000fe40000000000 */
[----:B--2---:R-:W-:Y:S02]  /*8dc0*/  SEL R0, RZ, 0x1, P1 ;  /* 0x00000001ff007807 */ /* 0x004fe40000800000 */
[----:B------:R-:W-:Y:S02]  /*8dd0*/  LOP3.LUT R95, R95, R2, RZ, 0x3c, !PT ;  /* 0x000000025f5f7212 */ /* 0x000fe400078e3cff */
[----:B------:R-:W-:Y:S02]  /*8de0*/  LOP3.LUT R96, R96, R0, RZ, 0x3c, !PT ;  /* 0x0000000060607212 */ /* 0x000fe400078e3cff */
[----:B------:R-:W-:Y:S02]  /*8df0*/  @P2 R2UR UR36, R94 ;  /* 0x000000005e2422ca */ /* 0x000fe400000e0000 */
[----:B------:R-:W-:Y:S02]  /*8e00*/  SEL R105, R105, RZ, P0 ;  /* 0x000000ff69697207 */ /* 0x000fe40000000000 */
[----:B------:R-:W-:Y:S01]  /*8e10*/  SEL R45, R45, RZ, P1 ;  /* 0x000000ff2d2d7207 */ /* 0x000fe20000800000 */
[----:B------:R-:W-:Y:S10]  /*8e20*/  @P2 BRA `(.L_x_133) ;  /* 0xffffffc000502947 */ /* 0x000ff4000383ffff */
[----:B------:R-:W-:-:S09]  /*8e30*/  UISETP.NE.AND UP0, UPT, UR50, URZ, UPT ;  /* 0x000000ff3200728c */ /* 0x000fd2000bf05270 */
[----:B------:R-:W-:Y:S05]  /*8e40*/  BRA.U !UP0, `(.L_x_134) ;  /* 0x0000000108487547 */ /* 0x000fea000b800000 */
[----:B------:R-:W2:Y:S02]  /*8e50*/  LDCU.64 UR4, c[0x0][0x890] ;  /* 0x00011200ff0477ac */ /* 0x000ea40008000a00 */
[----:B--2---:R-:W-:-:S04]  /*8e60*/  UISETP.NE.U32.AND UP0, UPT, UR4, URZ, UPT ;  /* 0x000000ff0400728c */ /* 0x004fc8000bf05070 */
[----:B------:R-:W-:-:S09]  /*8e70*/  UISETP.NE.AND.EX UP0, UPT, UR5, URZ, UPT, UP0 ;  /* 0x000000ff0500728c */ /* 0x000fd2000bf05300 */
[----:B------:R-:W-:Y:S05]  /*8e80*/  BRA.U UP0, `(.L_x_135) ;  /* 0x00000001000c7547 */ /* 0x000fea000b800000 */
[----:B------:R-:W-:-:S13]  /*8e90*/  FSETP.NEU.AND P0, PT, R49, RZ, PT ;  /* 0x000000ff3100720b */ /* 0x000fda0003f0d000 */
[----:B------:R-:W-:Y:S05]  /*8ea0*/  @!P0 EXIT ;  /* 0x000000000000894d */ /* 0x000fea0003800000 */
[----:B------:R-:W-:Y:S05]  /*8eb0*/  BRA `(.L_x_134) ;  /* 0x00000000002c7947 */ /* 0x000fea0003800000 */
.L_x_135:
[----:B------:R-:W-:Y:S01]  /*8ec0*/  ISETP.NE.AND P0, PT, R104, RZ, PT ;  /* 0x000000ff6800720c */ /* 0x000fe20003f05270 */
[----:B------:R-:W-:-:S12]  /*8ed0*/  BSSY.RECONVERGENT B0, `(.L_x_134) ;  /* 0x0000009000007945 */ /* 0x000fd80003800200 */
[----:B------:R-:W-:Y:S05]  /*8ee0*/  @P0 BRA `(.L_x_136) ;  /* 0x0000000000140947 */ /* 0x000fea0003800000 */
[----:B------:R-:W2:Y:S02]  /*8ef0*/  LDCU.64 UR4, c[0x0][0x888] ;  /* 0x00011100ff0477ac */ /* 0x000ea40008000a00 */
[----:B--2---:R-:W-:-:S04]  /*8f00*/  ISETP.NE.U32.AND P0, PT, RZ, UR4, PT ;  /* 0x00000004ff007c0c */ /* 0x004fc8000bf05070 */
[----:B------:R-:W-:-:S13]  /*8f10*/  ISETP.NE.AND.EX P0, PT, RZ, UR5, PT, P0 ;  /* 0x00000005ff007c0c */ /* 0x000fda000bf05300 */
[----:B------:R-:W-:Y:S05]  /*8f20*/  @!P0 EXIT ;  /* 0x000000000000894d */ /* 0x000fea0003800000 */
[----:B------:R-:W-:Y:S05]  /*8f30*/  BRA `(.L_x_137) ;  /* 0x0000000000087947 */ /* 0x000fea0003800000 */
.L_x_136:
[----:B------:R-:W-:-:S13]  /*8f40*/  FSETP.NEU.AND P0, PT, R49, RZ, PT ;  /* 0x000000ff3100720b */ /* 0x000fda0003f0d000 */
[----:B------:R-:W-:Y:S05]  /*8f50*/  @!P0 EXIT ;  /* 0x000000000000894d */ /* 0x000fea0003800000 */
.L_x_137:
[----:B------:R-:W-:Y:S05]  /*8f60*/  BSYNC.RECONVERGENT B0 ;  /* 0x0000000000007941 */ /* 0x000fea0003800200 */
.L_x_134:
[----:B------:R-:W-:Y:S01]  /*8f70*/  ULEA UR4, UR51, UR48, 0x3 ;  /* 0x0000003033047291 */ /* 0x000fe2000f8e18ff */
[----:B------:R-:W-:-:S04]  /*8f80*/  DEPBAR.LE SB0, 0x0 ;  /* 0x000080000000791a */ /* 0x000fc80000000000 */
[----:B------:R-:W-:-:S04]  /*8f90*/  UIADD3 UR4, UPT, UPT, UR4, 0x60, URZ ;  /* 0x0000006004047890 */ /* 0x000fc8000fffe0ff */
[----:B------:R-:W-:-:S09]  /*8fa0*/  UPRMT UR4, UR37, 0x654, UR4 ;  /* 0x0000065425047896 */ /* 0x000fd20008000004 */
[----:B------:R-:W-:Y:S01]  /*8fb0*/  SYNCS.ARRIVE.TRANS64.RED.A1T0 RZ, [UR4], RZ ;  /* 0x000000ffffff79a7 */ /* 0x000fe20008100404 */
[----:B------:R-:W-:Y:S05]  /*8fc0*/  EXIT ;  /* 0x000000000000794d */ /* 0x000fea0003800000 */
.L_x_24:
[----:B--2---:R2:W4:Y:S02]  /*8fd0*/  SYNCS.PHASECHK.TRANS64.TRYWAIT P0, [R2+URZ+0x100], R3 ;  /* 0x00010003020075a7 */ /* 0x00452400080011ff */
[----:B----4-:R-:W-:Y:S05]  /*8fe0*/  @!P0 NANOSLEEP.SYNCS 0x989680 ;  /* 0x009896800000895d */ /* 0x010fea0003900000 */
[----:B------:R-:W4:Y:S02]  /*8ff0*/  @!P0 SYNCS.PHASECHK.TRANS64 P0, [R2+URZ+0x100], R3 ;  /* 0x00010003020085a7 */ /* 0x000f2400080010ff */
[----:B----4-:R-:W-:Y:S05]  /*9000*/  @!P0 BRA `(.L_x_24) ;  /* 0xfffffffc00f08947 */ /* 0x010fea000383ffff */
[----:B------:R-:W-:Y:S05]  /*9010*/  BRA `(.L_x_138) ;  /* 0xffffff8400dc7947 */ /* 0x000fea000383ffff */
.L_x_27:
[----:B-1----:R-:W-:-:S07]  /*9020*/  MOV R2, UR33 ;  /* 0x0000002100027c02 */ /* 0x002fce0008000f00 */
.L_x_139:
[----:B-1----:R1:W2:Y:S02]  /*9030*/  SYNCS.PHASECHK.TRANS64.TRYWAIT P0, [R2+URZ+0x20], R4 ;  /* 0x00002004020075a7 */ /* 0x0022a400080011ff */
[----:B--2---:R-:W-:Y:S05]  /*9040*/  @!P0 NANOSLEEP.SYNCS 0x989680 ;  /* 0x009896800000895d */ /* 0x004fea0003900000 */
[----:B------:R-:W2:Y:S02]  /*9050*/  @!P0 SYNCS.PHASECHK.TRANS64 P0, [R2+URZ+0x20], R4 ;  /* 0x00002004020085a7 */ /* 0x000ea400080010ff */
[----:B--2---:R-:W-:Y:S05]  /*9060*/  @!P0 BRA `(.L_x_139) ;  /* 0xfffffffc00f08947 */ /* 0x004fea000383ffff */
[----:B------:R-:W-:Y:S05]  /*9070*/  BRA `(.L_x_26) ;  /* 0xffffff8800307947 */ /* 0x000fea000383ffff */
.L_x_34:
[----:B-1----:R-:W-:-:S07]  /*9080*/  MOV R2, UR25 ;  /* 0x0000001900027c02 */ /* 0x002fce0008000f00 */
.L_x_140:
[----:B-1----:R1:W2:Y:S02]  /*9090*/  SYNCS.PHASECHK.TRANS64.TRYWAIT P0, [R2+URZ+0x20], R4 ;  /* 0x00002004020075a7 */ /* 0x0022a400080011ff */
[----:B--2---:R-:W-:Y:S05]  /*90a0*/  @!P0 NANOSLEEP.SYNCS 0x989680 ;  /* 0x009896800000895d */ /* 0x004fea0003900000 */
[----:B------:R-:W2:Y:S02]  /*90b0*/  @!P0 SYNCS.PHASECHK.TRANS64 P0, [R2+URZ+0x20], R4 ;  /* 0x00002004020085a7 */ /* 0x000ea400080010ff */
[----:B--2---:R-:W-:Y:S05]  /*90c0*/  @!P0 BRA `(.L_x_140) ;  /* 0xfffffffc00f08947 */ /* 0x004fea000383ffff */
[----:B------:R-:W-:Y:S05]  /*90d0*/  BRA `(.L_x_33) ;  /* 0xffffff8c00087947 */ /* 0x000fea000383ffff */
.L_x_39:
[----:B-1----:R1:W2:Y:S02]  /*90e0*/  SYNCS.PHASECHK.TRANS64.TRYWAIT P0, [R2+URZ+0x90], R3 ;  /* 0x00009003020075a7 */ /* 0x0022a400080011ff */
[----:B--2---:R-:W-:Y:S05]  /*90f0*/  @!P0 NANOSLEEP.SYNCS 0x989680 ;  /* 0x009896800000895d */ /* 0x004fea0003900000 */
[----:B------:R-:W2:Y:S02]  /*9100*/  @!P0 SYNCS.PHASECHK.TRANS64 P0, [R2+URZ+0x90], R3 ;  /* 0x00009003020085a7 */ /* 0x000ea400080010ff */
[----:B--2---:R-:W-:Y:S05]  /*9110*/  @!P0 BRA `(.L_x_39) ;  /* 0xfffffffc00f08947 */ /* 0x004fea000383ffff */
[----:B------:R-:W-:Y:S05]  /*9120*/  BRA `(.L_x_141) ;  /* 0xffffff8c00c47947 */ /* 0x000fea000383ffff */
.L_x_43:
[----:B---3--:R-:W-:-:S07]  /*9130*/  MOV R0, UR4 ;  /* 0x0000000400007c02 */ /* 0x008fce0008000f00 */
.L_x_142:
[----:B-1----:R1:W2:Y:S02]  /*9140*/  SYNCS.PHASECHK.TRANS64.TRYWAIT P0, [R0+URZ], R2 ;  /* 0x00000002000075a7 */ /* 0x0022a400080011ff */
[----:B--2---:R-:W-:Y:S05]  /*9150*/  @!P0 NANOSLEEP.SYNCS 0x989680 ;  /* 0x009896800000895d */ /* 0x004fea0003900000 */
[----:B------:R-:W2:Y:S02]  /*9160*/  @!P0 SYNCS.PHASECHK.TRANS64 P0, [R0+URZ], R2 ;  /* 0x00000002000085a7 */ /* 0x000ea400080010ff */
[----:B--2---:R-:W-:Y:S05]  /*9170*/  @!P0 BRA `(.L_x_142) ;  /* 0xfffffffc00f08947 */ /* 0x004fea000383ffff */
[----:B------:R-:W-:Y:S05]  /*9180*/  BRA `(.L_x_143) ;  /* 0xffffff9400347947 */ /* 0x000fea000383ffff */
.L_x_44:
[----:B---3--:R-:W-:-:S07]  /*9190*/  MOV R0, UR4 ;  /* 0x0000000400007c02 */ /* 0x008fce0008000f00 */
.L_x_144:
[----:B-1----:R1:W2:Y:S02]  /*91a0*/  SYNCS.PHASECHK.TRANS64.TRYWAIT P0, [R0+URZ], R3 ;  /* 0x00000003000075a7 */ /* 0x0022a400080011ff */
[----:B--2---:R-:W-:Y:S05]  /*91b0*/  @!P0 NANOSLEEP.SYNCS 0x989680 ;  /* 0x009896800000895d */ /* 0x004fea0003900000 */
[----:B------:R-:W2:Y:S02]  /*91c0*/  @!P0 SYNCS.PHASECHK.TRANS64 P0, [R0+URZ], R3 ;  /* 0x00000003000085a7 */ /* 0x000ea400080010ff */
[----:B--2---:R-:W-:Y:S05]  /*91d0*/  @!P0 BRA `(.L_x_144) ;  /* 0xfffffffc00f08947 */ /* 0x004fea000383ffff */
[----:B------:R-:W-:Y:S05]  /*91e0*/  BRA `(.L_x_145) ;  /* 0xffffff9400407947 */ /* 0x000fea000383ffff */
.L_x_45:
[----:B---3--:R-:W-:-:S07]  /*91f0*/  MOV R0, UR4 ;  /* 0x0000000400007c02 */ /* 0x008fce0008000f00 */
.L_x_146:
[----:B-1----:R1:W2:Y:S02]  /*9200*/  SYNCS.PHASECHK.TRANS64.TRYWAIT P0, [R0+URZ], R3 ;  /* 0x00000003000075a7 */ /* 0x0022a400080011ff */
[----:B--2---:R-:W-:Y:S05]  /*9210*/  @!P0 NANOSLEEP.SYNCS 0x989680 ;  /* 0x009896800000895d */ /* 0x004fea0003900000 */
[----:B------:R-:W2:Y:S02]  /*9220*/  @!P0 SYNCS.PHASECHK.TRANS64 P0, [R0+URZ], R3 ;  /* 0x00000003000085a7 */ /* 0x000ea400080010ff */
[----:B--2---:R-:W-:Y:S05]  /*9230*/  @!P0 BRA `(.L_x_146) ;  /* 0xfffffffc00f08947 */ /* 0x004fea000383ffff */
[----:B------:R-:W-:Y:S05]  /*9240*/  BRA `(.L_x_147) ;  /* 0xffffff94004c7947 */ /* 0x000fea000383ffff */
.L_x_48:
[----:B-1----:R1:W2:Y:S02]  /*9250*/  SYNCS.PHASECHK.TRANS64.TRYWAIT P0, [R0+URZ+0xf0], R4 ;  /* 0x0000f004000075a7 */ /* 0x0022a400080011ff */
[----:B--2---:R-:W-:Y:S05]  /*9260*/  @!P0 NANOSLEEP.SYNCS 0x989680 ;  /* 0x009896800000895d */ /* 0x004fea0003900000 */
[----:B------:R-:W2:Y:S02]  /*9270*/  @!P0 SYNCS.PHASECHK.TRANS64 P0, [R0+URZ+0xf0], R4 ;  /* 0x0000f004000085a7 */ /* 0x000ea400080010ff */
[----:B--2---:R-:W-:Y:S05]  /*9280*/  @!P0 BRA `(.L_x_48) ;  /* 0xfffffffc00f08947 */ /* 0x004fea000383ffff */
[----:B------:R-:W-:Y:S05]  /*9290*/  BRA `(.L_x_148) ;  /* 0xffffff9400ac7947 */ /* 0x000fea000383ffff */
.L_x_49:
[----:B------:R-:W-:-:S07]  /*92a0*/  MOV R0, UR5 ;  /* 0x0000000500007c02 */ /* 0x000fce0008000f00 */
.L_x_149:
[----:B-1----:R1:W2:Y:S02]  /*92b0*/  SYNCS.PHASECHK.TRANS64.TRYWAIT P0, [R0+URZ+0xa0], R5 ;  /* 0x0000a005000075a7 */ /* 0x0022a400080011ff */
[----:B--2---:R-:W-:Y:S05]  /*92c0*/  @!P0 NANOSLEEP.SYNCS 0x989680 ;  /* 0x009896800000895d */ /* 0x004fea0003900000 */
[----:B------:R-:W2:Y:S02]  /*92d0*/  @!P0 SYNCS.PHASECHK.TRANS64 P0, [R0+URZ+0xa0], R5 ;  /* 0x0000a005000085a7 */ /* 0x000ea400080010ff */
[----:B--2---:R-:W-:Y:S05]  /*92e0*/  @!P0 BRA `(.L_x_149) ;  /* 0xfffffffc00f08947 */ /* 0x004fea000383ffff */
[----:B------:R-:W-:Y:S05]  /*92f0*/  BRA `(.L_x_150) ;  /* 0xffffff9400bc7947 */ /* 0x000fea000383ffff */
.L_x_50:
[----:B-1----:R1:W2:Y:S02]  /*9300*/  SYNCS.PHASECHK.TRANS64.TRYWAIT P1, [R0+URZ+0x90], R4 ;  /* 0x00009004000075a7 */ /* 0x0022a400080211ff */
[----:B--2---:R-:W-:Y:S05]  /*9310*/  @!P1 NANOSLEEP.SYNCS 0x989680 ;  /* 0x009896800000995d */ /* 0x004fea0003900000 */
[----:B------:R-:W2:Y:S02]  /*9320*/  @!P1 SYNCS.PHASECHK.TRANS64 P1, [R0+URZ+0x90], R4 ;  /* 0x00009004000095a7 */ /* 0x000ea400080210ff */
[----:B--2---:R-:W-:Y:S05]  /*9330*/  @!P1 BRA `(.L_x_50) ;  /* 0xfffffffc00f09947 */ /* 0x004fea000383ffff */
[----:B------:R-:W-:Y:S05]  /*9340*/  BRA `(.L_x_151) ;  /* 0xffffff9400ec7947 */ /* 0x000fea000383ffff */
.L_x_53:
[----:B------:R-:W-:-:S07]  /*9350*/  MOV R0, UR5 ;  /* 0x0000000500007c02 */ /* 0x000fce0008000f00 */
.L_x_152:
[----:B-1----:R1:W2:Y:S02]  /*9360*/  SYNCS.PHASECHK.TRANS64.TRYWAIT P0, [R0+URZ+0xa0], R2 ;  /* 0x0000a002000075a7 */ /* 0x0022a400080011ff */
[----:B--2---:R-:W-:Y:S05]  /*9370*/  @!P0 NANOSLEEP.SYNCS 0x989680 ;  /* 0x009896800000895d */ /* 0x004fea0003900000 */
[----:B------:R-:W2:Y:S02]  /*9380*/  @!P0 SYNCS.PHASECHK.TRANS64 P0, [R0+URZ+0xa0], R2 ;  /* 0x0000a002000085a7 */ /* 0x000ea400080010ff */
[----:B--2---:R-:W-:Y:S05]  /*9390*/  @!P0 BRA `(.L_x_152) ;  /* 0xfffffffc00f08947 */ /* 0x004fea000383ffff */
[----:B------:R-:W-:Y:S05]  /*93a0*/  BRA `(.L_x_52) ;  /* 0xffffff9800407947 */ /* 0x000fea000383ffff */
.L_x_60:
[----:B-1----:R1:W2:Y:S02]  /*93b0*/  SYNCS.PHASECHK.TRANS64.TRYWAIT P1, [R0+URZ+0x90], R2 ;  /* 0x00009002000075a7 */ /* 0x0022a400080211ff */
[----:B--2---:R-:W-:Y:S05]  /*93c0*/  @!P1 NANOSLEEP.SYNCS 0x989680 ;  /* 0x009896800000995d */ /* 0x004fea0003900000 */
[----:B------:R-:W2:Y:S02]  /*93d0*/  @!P1 SYNCS.PHASECHK.TRANS64 P1, [R0+URZ+0x90], R2 ;  /* 0x00009002000095a7 */ /* 0x000ea400080210ff */
[----:B--2---:R-:W-:Y:S05]  /*93e0*/  @!P1 BRA `(.L_x_60) ;  /* 0xfffffffc00f09947 */ /* 0x004fea000383ffff */
[----:B------:R-:W-:Y:S05]  /*93f0*/  BRA `(.L_x_153) ;  /* 0xffffff9c00b47947 */ /* 0x000fea000383ffff */
.L_x_61:
[----:B------:R-:W-:-:S07]  /*9400*/  MOV R2, UR7 ;  /* 0x0000000700027c02 */ /* 0x000fce0008000f00 */
.L_x_154:
[----:B-1----:R1:W2:Y:S02]  /*9410*/  SYNCS.PHASECHK.TRANS64.TRYWAIT P0, [R2+URZ+0xd0], R0 ;  /* 0x0000d000020075a7 */ /* 0x0022a400080011ff */
[----:B--2---:R-:W-:Y:S05]  /*9420*/  @!P0 NANOSLEEP.SYNCS 0x989680 ;  /* 0x009896800000895d */ /* 0x004fea0003900000 */
[----:B------:R-:W2:Y:S02]  /*9430*/  @!P0 SYNCS.PHASECHK.TRANS64 P0, [R2+URZ+0xd0], R0 ;  /* 0x0000d000020085a7 */ /* 0x000ea400080010ff */
[----:B--2---:R-:W-:Y:S05]  /*9440*/  @!P0 BRA `(.L_x_154) ;  /* 0xfffffffc00f08947 */ /* 0x004fea000383ffff */
[----:B------:R-:W-:Y:S05]  /*9450*/  BRA `(.L_x_155) ;  /* 0xffffff9c00ec7947 */ /* 0x000fea000383ffff */
.L_x_64:
[----:B------:R-:W-:Y:S07]  /*9460*/  MOV R0, UR6 ;  /* 0x0000000600007c02 */ /* 0x000fee0008000f00 */
.L_x_156:
[----:B-1----:R1:W2:Y:S02]  /*9470*/  SYNCS.PHASECHK.TRANS64.TRYWAIT P0, [R0+URZ], R2 ;  /* 0x00000002000075a7 */ /* 0x0022a400080011ff */
[----:B--2---:R-:W-:Y:S05]  /*9480*/  @!P0 NANOSLEEP.SYNCS 0x989680 ;  /* 0x009896800000895d */ /* 0x004fea0003900000 */
[----:B------:R-:W2:Y:S02]  /*9490*/  @!P0 SYNCS.PHASECHK.TRANS64 P0, [R0+URZ], R2 ;  /* 0x00000002000085a7 */ /* 0x000ea400080010ff */
[----:B--2---:R-:W-:Y:S05]  /*94a0*/  @!P0 BRA `(.L_x_156) ;  /* 0xfffffffc00f08947 */ /* 0x004fea000383ffff */
[----:B------:R-:W-:Y:S05]  /*94b0*/  BRA `(.L_x_63) ;  /* 0xffffffa000087947 */ /* 0x000fea000383ffff */
.L_x_67:
[----:B------:R-:W-:-:S07]  /*94c0*/  MOV R0, UR6 ;  /* 0x0000000600007c02 */ /* 0x000fce0008000f00 */
.L_x_157:
[----:B--2---:R2:W4:Y:S02]  /*94d0*/  SYNCS.PHASECHK.TRANS64.TRYWAIT P0, [R0+URZ], R2 ;  /* 0x00000002000075a7 */ /* 0x00452400080011ff */
[----:B----4-:R-:W-:Y:S05]  /*94e0*/  @!P0 NANOSLEEP.SYNCS 0x989680 ;  /* 0x009896800000895d */ /* 0x010fea0003900000 */
[----:B------:R-:W4:Y:S02]  /*94f0*/  @!P0 SYNCS.PHASECHK.TRANS64 P0, [R0+URZ], R2 ;  /* 0x00000002000085a7 */ /* 0x000f2400080010ff */
[----:B----4-:R-:W-:Y:S05]  /*9500*/  @!P0 BRA `(.L_x_157) ;  /* 0xfffffffc00f08947 */ /* 0x010fea000383ffff */
[----:B------:R-:W-:Y:S05]  /*9510*/  BRA `(.L_x_158) ;  /* 0xffffffa000e47947 */ /* 0x000fea000383ffff */
.L_x_68:
[----:B------:R-:W-:-:S07]  /*9520*/  MOV R0, UR6 ;  /* 0x0000000600007c02 */ /* 0x000fce0008000f00 */
.L_x_159:
[----:B-1----:R1:W2:Y:S02]  /*9530*/  SYNCS.PHASECHK.TRANS64.TRYWAIT P0, [R0+URZ], R3 ;  /* 0x00000003000075a7 */ /* 0x0022a400080011ff */
[----:B--2---:R-:W-:Y:S05]  /*9540*/  @!P0 NANOSLEEP.SYNCS 0x989680 ;  /* 0x009896800000895d */ /* 0x004fea0003900000 */
[----:B------:R-:W2:Y:S02]  /*9550*/  @!P0 SYNCS.PHASECHK.TRANS64 P0, [R0+URZ], R3 ;  /* 0x00000003000085a7 */ /* 0x000ea400080010ff */
[----:B--2---:R-:W-:Y:S05]  /*9560*/  @!P0 BRA `(.L_x_159) ;  /* 0xfffffffc00f08947 */ /* 0x004fea000383ffff */
[----:B------:R-:W-:Y:S05]  /*9570*/  BRA `(.L_x_160) ;  /* 0xffffffa000f07947 */ /* 0x000fea000383ffff */
.L_x_69:
[----:B------:R-:W-:-:S07]  /*9580*/  MOV R0, UR6 ;  /* 0x0000000600007c02 */ /* 0x000fce0008000f00 */
.L_x_161:
[----:B-1----:R1:W2:Y:S02]  /*9590*/  SYNCS.PHASECHK.TRANS64.TRYWAIT P0, [R0+URZ], R3 ;  /* 0x00000003000075a7 */ /* 0x0022a400080011ff */
[----:B--2---:R-:W-:Y:S05]  /*95a0*/  @!P0 NANOSLEEP.SYNCS 0x989680 ;  /* 0x009896800000895d */ /* 0x004fea0003900000 */
[----:B------:R-:W2:Y:S02]  /*95b0*/  @!P0 SYNCS.PHASECHK.TRANS64 P0, [R0+URZ], R3 ;  /* 0x00000003000085a7 */ /* 0x000ea400080010ff */
[----:B--2---:R-:W-:Y:S05]  /*95c0*/  @!P0 BRA `(.L_x_161) ;  /* 0xfffffffc00f08947 */ /* 0x004fea000383ffff */
[----:B------:R-:W-:Y:S05]  /*95d0*/  BRA `(.L_x_162) ;  /* 0xffffffa000fc7947 */ /* 0x000fea000383ffff */
.L_x_70:
[----:B-1----:R-:W-:-:S07]  /*95e0*/  MOV R0, UR7 ;  /* 0x0000000700007c02 */ /* 0x002fce0008000f00 */
.L_x_163:
[----:B-1----:R1:W2:Y:S02]  /*95f0*/  SYNCS.PHASECHK.TRANS64.TRYWAIT P0, [R0+URZ], R2 ;  /* 0x00000002000075a7 */ /* 0x0022a400080011ff */
[----:B--2---:R-:W-:Y:S05]  /*9600*/  @!P0 NANOSLEEP.SYNCS 0x989680 ;  /* 0x009896800000895d */ /* 0x004fea0003900000 */
[----:B------:R-:W2:Y:S02]  /*9610*/  @!P0 SYNCS.PHASECHK.TRANS64 P0, [R0+URZ], R2 ;  /* 0x00000002000085a7 */ /* 0x000ea400080010ff */
[----:B--2---:R-:W-:Y:S05]  /*9620*/  @!P0 BRA `(.L_x_163) ;  /* 0xfffffffc00f08947 */ /* 0x004fea000383ffff */
[----:B------:R-:W-:Y:S05]  /*9630*/  BRA `(.L_x_164) ;  /* 0xffffffa400087947 */ /* 0x000fea000383ffff */
.L_x_75:
[----:B--2---:R2:W3:Y:S02]  /*9640*/  SYNCS.PHASECHK.TRANS64.TRYWAIT P0, [R0+URZ+0x90], R2 ;  /* 0x00009002000075a7 */ /* 0x0044e400080011ff */
[----:B---3--:R-:W-:Y:S05]  /*9650*/  @!P0 NANOSLEEP.SYNCS 0x989680 ;  /* 0x009896800000895d */ /* 0x008fea0003900000 */
[----:B------:R-:W3:Y:S02]  /*9660*/  @!P0 SYNCS.PHASECHK.TRANS64 P0, [R0+URZ+0x90], R2 ;  /* 0x00009002000085a7 */ /* 0x000ee400080010ff */
[----:B---3--:R-:W-:Y:S05]  /*9670*/  @!P0 BRA `(.L_x_75) ;  /* 0xfffffffc00f08947 */ /* 0x008fea000383ffff */
[----:B------:R-:W-:Y:S05]  /*9680*/  BRA `(.L_x_165) ;  /* 0xffffffa800047947 */ /* 0x000fea000383ffff */
.L_x_78:
[----:B------:R-:W-:Y:S07]  /*9690*/  MOV R0, UR4 ;  /* 0x0000000400007c02 */ /* 0x000fee0008000f00 */
.L_x_166:
[----:B--2---:R2:W3:Y:S02]  /*96a0*/  SYNCS.PHASECHK.TRANS64.TRYWAIT P0, [R0+URZ+0x88], R2 ;  /* 0x00008802000075a7 */ /* 0x0044e400080011ff */
[----:B---3--:R-:W-:Y:S05]  /*96b0*/  @!P0 NANOSLEEP.SYNCS 0x989680 ;  /* 0x009896800000895d */ /* 0x008fea0003900000 */
[----:B------:R-:W3:Y:S02]  /*96c0*/  @!P0 SYNCS.PHASECHK.TRANS64 P0, [R0+URZ+0x88], R2 ;  /* 0x00008802000085a7 */ /* 0x000ee400080010ff */
[----:B---3--:R-:W-:Y:S05]  /*96d0*/  @!P0 BRA `(.L_x_166) ;  /* 0xfffffffc00f08947 */ /* 0x008fea000383ffff */
[----:B------:R-:W-:Y:S05]  /*96e0*/  BRA `(.L_x_77) ;  /* 0xffffffa800e47947 */ /* 0x000fea000383ffff */
.L_x_81:
[----:B------:R-:W-:Y:S07]  /*96f0*/  MOV R0, UR4 ;  /* 0x0000000400007c02 */ /* 0x000fee0008000f00 */
.L_x_167:
[----:B-1----:R1:W2:Y:S02]  /*9700*/  SYNCS.PHASECHK.TRANS64.TRYWAIT P0, [R0+URZ+0x60], R20 ;  /* 0x00006014000075a7 */ /* 0x0022a400080011ff */
[----:B--2---:R-:W-:Y:S05]  /*9710*/  @!P0 NANOSLEEP.SYNCS 0x989680 ;  /* 0x009896800000895d */ /* 0x004fea0003900000 */
[----:B------:R-:W2:Y:S02]  /*9720*/  @!P0 SYNCS.PHASECHK.TRANS64 P0, [R0+URZ+0x60], R20 ;  /* 0x00006014000085a7 */ /* 0x000ea400080010ff */
[----:B--2---:R-:W-:Y:S05]  /*9730*/  @!P0 BRA `(.L_x_167) ;  /* 0xfffffffc00f08947 */ /* 0x004fea000383ffff */
[----:B------:R-:W-:Y:S05]  /*9740*/  BRA `(.L_x_168) ;  /* 0xffffffac00607947 */ /* 0x000fea000383ffff */
.L_x_82:
[----:B------:R-:W-:Y:S07]  /*9750*/  MOV R0, UR4 ;  /* 0x0000000400007c02 */ /* 0x000fee0008000f00 */
.L_x_169:
[----:B-1----:R1:W2:Y:S02]  /*9760*/  SYNCS.PHASECHK.TRANS64.TRYWAIT P0, [R0+URZ+0x68], R20 ;  /* 0x00006814000075a7 */ /* 0x0022a400080011ff */
[----:B--2---:R-:W-:Y:S05]  /*9770*/  @!P0 NANOSLEEP.SYNCS 0x989680 ;  /* 0x009896800000895d */ /* 0x004fea0003900000 */
[----:B------:R-:W2:Y:S02]  /*9780*/  @!P0 SYNCS.PHASECHK.TRANS64 P0, [R0+URZ+0x68], R20 ;  /* 0x00006814000085a7 */ /* 0x000ea400080010ff */
[----:B--2---:R-:W-:Y:S05]  /*9790*/  @!P0 BRA `(.L_x_169) ;  /* 0xfffffffc00f08947 */ /* 0x004fea000383ffff */
[----:B------:R-:W-:Y:S05]  /*97a0*/  BRA `(.L_x_170) ;  /* 0xffffffac00987947 */ /* 0x000fea000383ffff */
.L_x_83:
[----:B------:R-:W-:Y:S07]  /*97b0*/  MOV R0, UR4 ;  /* 0x0000000400007c02 */ /* 0x000fee0008000f00 */
.L_x_171:
[----:B-1----:R1:W2:Y:S02]  /*97c0*/  SYNCS.PHASECHK.TRANS64.TRYWAIT P0, [R0+URZ+0x70], R20 ;  /* 0x00007014000075a7 */ /* 0x0022a400080011ff */
[----:B--2---:R-:W-:Y:S05]  /*97d0*/  @!P0 NANOSLEEP.SYNCS 0x989680 ;  /* 0x009896800000895d */ /* 0x004fea0003900000 */
[----:B------:R-:W2:Y:S02]  /*97e0*/  @!P0 SYNCS.PHASECHK.TRANS64 P0, [R0+URZ+0x70], R20 ;  /* 0x00007014000085a7 */ /* 0x000ea400080010ff */
[----:B--2---:R-:W-:Y:S05]  /*97f0*/  @!P0 BRA `(.L_x_171) ;  /* 0xfffffffc00f08947 */ /* 0x004fea000383ffff */
[----:B------:R-:W-:Y:S05]  /*9800*/  BRA `(.L_x_172) ;  /* 0xffffffac00dc7947 */ /* 0x000fea000383ffff */
.L_x_84:
[----:B------:R-:W-:Y:S07]  /*9810*/  MOV R0, UR4 ;  /* 0x0000000400007c02 */ /* 0x000fee0008000f00 */
.L_x_173:
[----:B-1----:R1:W2:Y:S02]  /*9820*/  SYNCS.PHASECHK.TRANS64.TRYWAIT P0, [R0+URZ+0x78], R20 ;  /* 0x00007814000075a7 */ /* 0x0022a400080011ff */
[----:B--2---:R-:W-:Y:S05]  /*9830*/  @!P0 NANOSLEEP.SYNCS 0x989680 ;  /* 0x009896800000895d */ /* 0x004fea0003900000 */
[----:B------:R-:W2:Y:S02]  /*9840*/  @!P0 SYNCS.PHASECHK.TRANS64 P0, [R0+URZ+0x78], R20 ;  /* 0x00007814000085a7 */ /* 0x000ea400080010ff */
[----:B--2---:R-:W-:Y:S05]  /*9850*/  @!P0 BRA `(.L_x_173) ;  /* 0xfffffffc00f08947 */ /* 0x004fea000383ffff */
[----:B------:R-:W-:Y:S05]  /*9860*/  BRA `(.L_x_174) ;  /* 0xffffffb000607947 */ /* 0x000fea000383ffff */
.L_x_86:
[----:B------:R-:W-:-:S07]  /*9870*/  MOV R0, UR4 ;  /* 0x0000000400007c02 */ /* 0x000fce0008000f00 */
.L_x_175:
[----:B-1----:R1:W3:Y:S02]  /*9880*/  SYNCS.PHASECHK.TRANS64.TRYWAIT P0, [R0+URZ+0x60], R2 ;  /* 0x00006002000075a7 */ /* 0x0022e400080011ff */
[----:B---3--:R-:W-:Y:S05]  /*9890*/  @!P0 NANOSLEEP.SYNCS 0x989680 ;  /* 0x009896800000895d */ /* 0x008fea0003900000 */
[----:B------:R-:W3:Y:S02]  /*98a0*/  @!P0 SYNCS.PHASECHK.TRANS64 P0, [R0+URZ+0x60], R2 ;  /* 0x00006002000085a7 */ /* 0x000ee400080010ff */
[----:B---3--:R-:W-:Y:S05]  /*98b0*/  @!P0 BRA `(.L_x_175) ;  /* 0xfffffffc00f08947 */ /* 0x008fea000383ffff */
[----:B------:R-:W-:Y:S05]  /*98c0*/  BRA `(.L_x_176) ;  /* 0xffffffb000d07947 */ /* 0x000fea000383ffff */
.L_x_87:
[----:B-1----:R-:W-:-:S07]  /*98d0*/  MOV R0, UR4 ;  /* 0x0000000400007c02 */ /* 0x002fce0008000f00 */
.L_x_177:
[----:B-1----:R1:W3:Y:S02]  /*98e0*/  SYNCS.PHASECHK.TRANS64.TRYWAIT P0, [R0+URZ+0x68], R2 ;  /* 0x00006802000075a7 */ /* 0x0022e400080011ff */
[----:B---3--:R-:W-:Y:S05]  /*98f0*/  @!P0 NANOSLEEP.SYNCS 0x989680 ;  /* 0x009896800000895d */ /* 0x008fea0003900000 */
[----:B------:R-:W3:Y:S02]  /*9900*/  @!P0 SYNCS.PHASECHK.TRANS64 P0, [R0+URZ+0x68], R2 ;  /* 0x00006802000085a7 */ /* 0x000ee400080010ff */
[----:B---3--:R-:W-:Y:S05]  /*9910*/  @!P0 BRA `(.L_x_177) ;  /* 0xfffffffc00f08947 */ /* 0x008fea000383ffff */
[----:B------:R-:W-:Y:S05]  /*9920*/  BRA `(.L_x_178) ;  /* 0xffffffb000c07947 */ /* 0x000fea000383ffff */
.L_x_88:
[----:B-1----:R-:W-:-:S07]  /*9930*/  MOV R0, UR4 ;  /* 0x0000000400007c02 */ /* 0x002fce0008000f00 */
.L_x_179:
[----:B-1----:R1:W3:Y:S02]  /*9940*/  SYNCS.PHASECHK.TRANS64.TRYWAIT P0, [R0+URZ+0x70], R2 ;  /* 0x00007002000075a7 */ /* 0x0022e400080011ff */
[----:B---3--:R-:W-:Y:S05]  /*9950*/  @!P0 NANOSLEEP.SYNCS 0x989680 ;  /* 0x009896800000895d */ /* 0x008fea0003900000 */
[----:B------:R-:W3:Y:S02]  /*9960*/  @!P0 SYNCS.PHASECHK.TRANS64 P0, [R0+URZ+0x70], R2 ;  /* 0x00007002000085a7 */ /* 0x000ee400080010ff */
[----:B---3--:R-:W-:Y:S05]  /*9970*/  @!P0 BRA `(.L_x_179) ;  /* 0xfffffffc00f08947 */ /* 0x008fea000383ffff */
[----:B------:R-:W-:Y:S05]  /*9980*/  BRA `(.L_x_180) ;  /* 0xffffffb000b07947 */ /* 0x000fea000383ffff */
.L_x_90:
[----:B--2---:R2:W4:Y:S02]  /*9990*/  SYNCS.PHASECHK.TRANS64.TRYWAIT P0, [R0+URZ+0x90], R2 ;  /* 0x00009002000075a7 */ /* 0x00452400080011ff */
[----:B----4-:R-:W-:Y:S05]  /*99a0*/  @!P0 NANOSLEEP.SYNCS 0x989680 ;  /* 0x009896800000895d */ /* 0x010fea0003900000 */
[----:B------:R-:W4:Y:S02]  /*99b0*/  @!P0 SYNCS.PHASECHK.TRANS64 P0, [R0+URZ+0x90], R2 ;  /* 0x00009002000085a7 */ /* 0x000f2400080010ff */
[----:B----4-:R-:W-:Y:S05]  /*99c0*/  @!P0 BRA `(.L_x_90) ;  /* 0xfffffffc00f08947 */ /* 0x010fea000383ffff */
[----:B------:R-:W-:Y:S05]  /*99d0*/  BRA `(.L_x_181) ;  /* 0xffffffb400787947 */ /* 0x000fea000383ffff */
.L_x_101:
[----:B-1----:R-:W-:Y:S04]  /*99e0*/  MOV R2, UR48 ;  /* 0x0000003000027c02 */ /* 0x002fe80008000f00 */
[----:B------:R1:W3:Y:S03]  /*99f0*/  SYNCS.PHASECHK.TRANS64.TRYWAIT P1, [R2+URZ+0x40], R3 ;  /* 0x00004003020075a7 */ /* 0x0002e600080211ff */
[----:B---3--:R-:W-:Y:S05]  /*9a00*/  @!P1 NANOSLEEP.SYNCS 0x989680 ;  /* 0x009896800000995d */ /* 0x008fea0003900000 */
[----:B------:R-:W3:Y:S02]  /*9a10*/  @!P1 SYNCS.PHASECHK.TRANS64 P1, [R2+URZ+0x40], R3 ;  /* 0x00004003020095a7 */ /* 0x000ee400080210ff */
[----:B---3--:R-:W-:Y:S05]  /*9a20*/  @!P1 BRA `(.L_x_101) ;  /* 0xfffffffc00ec9947 */ /* 0x008fea000383ffff */
[----:B------:R-:W-:Y:S05]  /*9a30*/  BRA `(.L_x_100) ;  /* 0xffffffc000847947 */ /* 0x000fea000383ffff */
.L_x_103:
[----:B-1----:R1:W4:Y:S02]  /*9a40*/  SYNCS.PHASECHK.TRANS64.TRYWAIT P0, [R64+URZ+0xb0], R0 ;  /* 0x0000b000400075a7 */ /* 0x00232400080011ff */
[----:B----4-:R-:W-:Y:S05]  /*9a50*/  @!P0 NANOSLEEP.SYNCS 0x989680 ;  /* 0x009896800000895d */ /* 0x010fea0003900000 */
[----:B------:R-:W4:Y:S02]  /*9a60*/  @!P0 SYNCS.PHASECHK.TRANS64 P0, [R64+URZ+0xb0], R0 ;  /* 0x0000b000400085a7 */ /* 0x000f2400080010ff */
[----:B----4-:R-:W-:Y:S05]  /*9a70*/  @!P0 BRA `(.L_x_103) ;  /* 0xfffffffc00f08947 */ /* 0x010fea000383ffff */
[----:B------:R-:W-:Y:S05]  /*9a80*/  BRA `(.L_x_102) ;  /* 0xffffffc000ac7947 */ /* 0x000fea000383ffff */
.L_x_112:
[----:B--2---:R2:W4:Y:S02]  /*9a90*/  SYNCS.PHASECHK.TRANS64.TRYWAIT P0, [R2+URZ+0x40], R0 ;  /* 0x00004000020075a7 */ /* 0x00452400080011ff */
[----:B----4-:R-:W-:Y:S05]  /*9aa0*/  @!P0 NANOSLEEP.SYNCS 0x989680 ;  /* 0x009896800000895d */ /* 0x010fea0003900000 */
[----:B------:R-:W4:Y:S02]  /*9ab0*/  @!P0 SYNCS.PHASECHK.TRANS64 P0, [R2+URZ+0x40], R0 ;  /* 0x00004000020085a7 */ /* 0x000f2400080010ff */
[----:B----4-:R-:W-:Y:S05]  /*9ac0*/  @!P0 BRA `(.L_x_112) ;  /* 0xfffffffc00f08947 */ /* 0x010fea000383ffff */
[----:B------:R-:W-:Y:S05]  /*9ad0*/  BRA `(.L_x_111) ;  /* 0xffffffcc00887947 */ /* 0x000fea000383ffff */
.L_x_120:
[----:B--2---:R2:W4:Y:S02]  /*9ae0*/  SYNCS.PHASECHK.TRANS64.TRYWAIT P0, [R0+URZ+0x40], R6 ;  /* 0x00004006000075a7 */ /* 0x00452400080011ff */
[----:B----4-:R-:W-:Y:S05]  /*9af0*/  @!P0 NANOSLEEP.SYNCS 0x989680 ;  /* 0x009896800000895d */ /* 0x010fea0003900000 */
[----:B------:R-:W4:Y:S02]  /*9b00*/  @!P0 SYNCS.PHASECHK.TRANS64 P0, [R0+URZ+0x40], R6 ;  /* 0x00004006000085a7 */ /* 0x000f2400080010ff */
[----:B----4-:R-:W-:Y:S05]  /*9b10*/  @!P0 BRA `(.L_x_120) ;  /* 0xfffffffc00f08947 */ /* 0x010fea000383ffff */
[----:B------:R-:W-:Y:S05]  /*9b20*/  BRA `(.L_x_119) ;  /* 0xffffffd800887947 */ /* 0x000fea000383ffff */
.L_x_128:
[----:B--2---:R2:W4:Y:S02]  /*9b30*/  SYNCS.PHASECHK.TRANS64.TRYWAIT P0, [R0+URZ+0x40], R5 ;  /* 0x00004005000075a7 */ /* 0x00452400080011ff */
[----:B----4-:R-:W-:Y:S05]  /*9b40*/  @!P0 NANOSLEEP.SYNCS 0x989680 ;  /* 0x009896800000895d */ /* 0x010fea0003900000 */
[----:B------:R-:W4:Y:S02]  /*9b50*/  @!P0 SYNCS.PHASECHK.TRANS64 P0, [R0+URZ+0x40], R5 ;  /* 0x00004005000085a7 */ /* 0x000f2400080010ff */
[----:B----4-:R-:W-:Y:S05]  /*9b60*/  @!P0 BRA `(.L_x_128) ;  /* 0xfffffffc00f08947 */ /* 0x010fea000383ffff */
[----:B------:R-:W-:Y:S05]  /*9b70*/  BRA `(.L_x_127) ;  /* 0xffffffe400887947 */ /* 0x000fea000383ffff */
        .weak           $__internal_0_$__cuda_sm10x_tcgen05_guardrail_trap_col_being_dealloced_not_returned_by_alloc
        .type           $__internal_0_$__cuda_sm10x_tcgen05_guardrail_trap_col_being_dealloced_not_returned_by_alloc,@function
        .size           $__internal_0_$__cuda_sm10x_tcgen05_guardrail_trap_col_being_dealloced_not_returned_by_alloc,($__internal_1_$__cuda_sm10x_tcgen05_guardrail_trap_phase_invalid_during_alloc - $__internal_0_$__cuda_sm10x_tcgen05_guardrail_trap_col_being_dealloced_not_returned_by_alloc)
$__internal_0_$__cuda_sm10x_tcgen05_guardrail_trap_col_being_dealloced_not_returned_by_alloc:
[----:B------:R-:W-:Y:S05]  /*9b80*/  BPT.TRAP 0x1 ;  /* 0x000000040000795c */ /* 0x000fea0000300000 */
[----:B------:R-:W-:-:S04]  /*9b90*/  HFMA2 R3, -RZ, RZ, 0, 0 ;  /* 0x00000000ff037431 */ /* 0x000fc800000001ff */
[----:B------:R-:W-:Y:S05]  /*9ba0*/  RET.REL.NODEC R2 `(_ZN7cutlass13device_kernelINS_4gemm6kernel13GemmUniversalIN4cute5tupleIJiiiiEEENS1_10collective13CollectiveMmaINS1_35MainloopSm100TmaUmmaWarpSpecializedILi4ELi2ELi4ENS5_IJNS4_1CILi1EEENSA_ILi2EEESB_EEEEENS5_IJNSA_ILi128EEESF_NSA_ILi64EEEEEENS_6half_tENS5_IJSB_llEEESI_NS5_IJlSB_lEEENS4_8TiledMMAINS4_8MMA_AtomIJNS4_20SM100_MMA_F16BF16_SSISI_SI_fLi128ELi128ELNS4_4UMMA5MajorE1ELSP_0ELNSO_7ScaleInE0ELSQ_0EEEEEENS4_6LayoutINS5_IJSB_SB_SB_EEENS5_IJNSA_ILi0EEESV_SV_EEEEENS5_IJNS4_10UnderscoreESY_SY_EEEEENS4_23SM90_TMA_LOAD_MULTICASTENS4_14ComposedLayoutINS4_7SwizzleILi3ELi4ELi3EEENS4_18smem_ptr_flag_bitsILi16EEENST_INS5_IJSG_NSA_ILi8EEEEEENS5_IJSB_SG_EEEEEEEvNS4_8identityENS4_13SM90_TMA_LOADENS12_IS14_S16_NST_INS5_IJS17_SG_EEENS5_IJSG_SB_EEEEEEEvS1C_EENS_8epilogue10collective18CollectiveEpilogueINS1J_23Sm100TmaWarpSpecializedILi4ELi2ELi32ELb1ELb0EEEJSH_NS5_IJNST_ISF_SB_EENST_INSA_ILi32EEESB_EEEEESI_SK_SI_SK_NS1J_6fusion15FusionCallbacksIS1N_NS1S_17LinearCombinationISI_fSI_fLNS_15FloatRoundStyleE2EEESH_S1R_JEEENS4_5SM1004TMEM4LOAD26SM100_TMEM_LOAD_32dp32b32xES1D_NS12_INS13_ILi2ELi4ELi3EEES16_NST_INS5_IJS17_S1P_EEENS5_IJS1P_SB_EEEEEEENS4_39AutoVectorizingCopyWithAssumedAlignmentILi128EEENS4_14SM90_TMA_STOREES26_S28_S28_EEEvvEEEEvNT_6ParamsE) ;  /* 0xffffff6402147950 */ /* 0x000fea0003c3ffff */
        .weak           $__internal_1_$__cuda_sm10x_tcgen05_guardrail_trap_phase_invalid_during_alloc
        .type           $__internal_1_$__cuda_sm10x_tcgen05_guardrail_trap_phase_invalid_during_alloc,@function
        .size           $__internal_1_$__cuda_sm10x_tcgen05_guardrail_trap_phase_invalid_during_alloc,($__internal_2_$__cuda_sm10x_tcgen05_guardrail_trap_unallocated_columns_being_dealloced - $__internal_1_$__cuda_sm10x_tcgen05_guardrail_trap_phase_invalid_during_alloc)
$__internal_1_$__cuda_sm10x_tcgen05_guardrail_trap_phase_invalid_during_alloc:
[----:B------:R-:W-:Y:S05]  /*9bb0*/  BPT.TRAP 0x1 ;  /* 0x000000040000795c */ /* 0x000fea0000300000 */
[----:B------:R-:W-:-:S04]  /*9bc0*/  MOV R3, 0x0 ;  /* 0x0000000000037802 */ /* 0x000fc80000000f00 */
[----:B------:R-:W-:Y:S05]  /*9bd0*/  RET.REL.NODEC R2 `(_ZN7cutlass13device_kernelINS_4gemm6kernel13GemmUniversalIN4cute5tupleIJiiiiEEENS1_10collective13CollectiveMmaINS1_35MainloopSm100TmaUmmaWarpSpecializedILi4ELi2ELi4ENS5_IJNS4_1CILi1EEENSA_ILi2EEESB_EEEEENS5_IJNSA_ILi128EEESF_NSA_ILi64EEEEEENS_6half_tENS5_IJSB_llEEESI_NS5_IJlSB_lEEENS4_8TiledMMAINS4_8MMA_AtomIJNS4_20SM100_MMA_F16BF16_SSISI_SI_fLi128ELi128ELNS4_4UMMA5MajorE1ELSP_0ELNSO_7ScaleInE0ELSQ_0EEEEEENS4_6LayoutINS5_IJSB_SB_SB_EEENS5_IJNSA_ILi0EEESV_SV_EEEEENS5_IJNS4_10UnderscoreESY_SY_EEEEENS4_23SM90_TMA_LOAD_MULTICASTENS4_14ComposedLayoutINS4_7SwizzleILi3ELi4ELi3EEENS4_18smem_ptr_flag_bitsILi16EEENST_INS5_IJSG_NSA_ILi8EEEEEENS5_IJSB_SG_EEEEEEEvNS4_8identityENS4_13SM90_TMA_LOADENS12_IS14_S16_NST_INS5_IJS17_SG_EEENS5_IJSG_SB_EEEEEEEvS1C_EENS_8epilogue10collective18CollectiveEpilogueINS1J_23Sm100TmaWarpSpecializedILi4ELi2ELi32ELb1ELb0EEEJSH_NS5_IJNST_ISF_SB_EENST_INSA_ILi32EEESB_EEEEESI_SK_SI_SK_NS1J_6fusion15FusionCallbacksIS1N_NS1S_17LinearCombinationISI_fSI_fLNS_15FloatRoundStyleE2EEESH_S1R_JEEENS4_5SM1004TMEM4LOAD26SM100_TMEM_LOAD_32dp32b32xES1D_NS12_INS13_ILi2ELi4ELi3EEES16_NST_INS5_IJS17_S1P_EEENS5_IJS1P_SB_EEEEEEENS4_39AutoVectorizingCopyWithAssumedAlignmentILi128EEENS4_14SM90_TMA_STOREES26_S28_S28_EEEvvEEEEvNT_6ParamsE) ;  /* 0xffffff6402087950 */ /* 0x000fea0003c3ffff */
        .weak           $__internal_2_$__cuda_sm10x_tcgen05_guardrail_trap_unallocated_columns_being_dealloced
        .type           $__internal_2_$__cuda_sm10x_tcgen05_guardrail_trap_unallocated_columns_being_dealloced,@function
        .size           $__internal_2_$__cuda_sm10x_tcgen05_guardrail_trap_unallocated_columns_being_dealloced,(.L_x_183 - $__internal_2_$__cuda_sm10x_tcgen05_guardrail_trap_unallocated_columns_being_dealloced)
$__internal_2_$__cuda_sm10x_tcgen05_guardrail_trap_unallocated_columns_being_dealloced:
[----:B------:R-:W-:Y:S05]  /*9be0*/  BPT.TRAP 0x1 ;  /* 0x000000040000795c */ /* 0x000fea0000300000 */
[----:B------:R-:W-:-:S04]  /*9bf0*/  HFMA2 R3, -RZ, RZ, 0, 0 ;  /* 0x00000000ff037431 */ /* 0x000fc800000001ff */
[----:B------:R-:W-:Y:S05]  /*9c00*/  RET.REL.NODEC R2 `(_ZN7cutlass13device_kernelINS_4gemm6kernel13GemmUniversalIN4cute5tupleIJiiiiEEENS1_10collective13CollectiveMmaINS1_35MainloopSm100TmaUmmaWarpSpecializedILi4ELi2ELi4ENS5_IJNS4_1CILi1EEENSA_ILi2EEESB_EEEEENS5_IJNSA_ILi128EEESF_NSA_ILi64EEEEEENS_6half_tENS5_IJSB_llEEESI_NS5_IJlSB_lEEENS4_8TiledMMAINS4_8MMA_AtomIJNS4_20SM100_MMA_F16BF16_SSISI_SI_fLi128ELi128ELNS4_4UMMA5MajorE1ELSP_0ELNSO_7ScaleInE0ELSQ_0EEEEEENS4_6LayoutINS5_IJSB_SB_SB_EEENS5_IJNSA_ILi0EEESV_SV_EEEEENS5_IJNS4_10UnderscoreESY_SY_EEEEENS4_23SM90_TMA_LOAD_MULTICASTENS4_14ComposedLayoutINS4_7SwizzleILi3ELi4ELi3EEENS4_18smem_ptr_flag_bitsILi16EEENST_INS5_IJSG_NSA_ILi8EEEEEENS5_IJSB_SG_EEEEEEEvNS4_8identityENS4_13SM90_TMA_LOADENS12_IS14_S16_NST_INS5_IJS17_SG_EEENS5_IJSG_SB_EEEEEEEvS1C_EENS_8epilogue10collective18CollectiveEpilogueINS1J_23Sm100TmaWarpSpecializedILi4ELi2ELi32ELb1ELb0EEEJSH_NS5_IJNST_ISF_SB_EENST_INSA_ILi32EEESB_EEEEESI_SK_SI_SK_NS1J_6fusion15FusionCallbacksIS1N_NS1S_17LinearCombinationISI_fSI_fLNS_15FloatRoundStyleE2EEESH_S1R_JEEENS4_5SM1004TMEM4LOAD26SM100_TMEM_LOAD_32dp32b32xES1D_NS12_INS13_ILi2ELi4ELi3EEES16_NST_INS5_IJS17_S1P_EEENS5_IJS1P_SB_EEEEEEENS4_39AutoVectorizingCopyWithAssumedAlignmentILi128EEENS4_14SM90_TMA_STOREES26_S28_S28_EEEvvEEEEvNT_6ParamsE) ;  /* 0xffffff6002fc7950 */ /* 0x000fea0003c3ffff */
.L_x_182:
[----:B------:R-:W-:-:S00]  /*9c10*/  BRA `(.L_x_182) ;  /* 0xfffffffc00fc7947 */ /* 0x000fc0000383ffff */
[----:B------:R-:W-:-:S00]  /*9c20*/  NOP ;  /* 0x0000000000007918 */ /* 0x000fc00000000000 */
        /* <DEDUP_REMOVED lines=13> */
.L_x_183:


//--------------------- .nv.global.init           --------------------------
	.section	.nv.global.init,"aw",@progbits
.nv.global.init:
	.type		$str$27,@object
	.size		$str$27,($str$28 - $str$27)
$str$27:
        /*0000*/ 	.byte	0x28, 0x61, 0x64, 0x64, 0x72, 0x65, 0x73, 0x73, 0x20, 0x26, 0x20, 0x6d, 0x61, 0x73, 0x6b, 0x29
        /*0010*/ 	.byte	0x20, 0x3d, 0x3d, 0x20, 0x30, 0x00
	.type		$str$28,@object
	.size		$str$28,($str$26 - $str$28)
$str$28:
        /*0016*/ 	.byte	0x2f, 0x74, 0x6d, 0x70, 0x2f, 0x63, 0x75, 0x74, 0x6c, 0x61, 0x73, 0x73, 0x5f, 0x73, 0x77, 0x65
        /*0026*/ 	.byte	0x65, 0x70, 0x5f, 0x73, 0x72, 0x63, 0x2f, 0x69, 0x6e, 0x63, 0x6c, 0x75, 0x64, 0x65, 0x2f, 0x63
        /*0036*/ 	.byte	0x75, 0x74, 0x65, 0x2f, 0x70, 0x6f, 0x69, 0x6e, 0x74, 0x65, 0x72, 0x5f, 0x66, 0x6c, 0x61, 0x67
        /*0046*/ 	.byte	0x67, 0x65, 0x64, 0x2e, 0x68, 0x70, 0x70, 0x00
	.type		$str$26,@object
	.size		$str$26,($str$25 - $str$26)
$str$26:
        /*004e*/ 	.byte	0x2f, 0x74, 0x6d, 0x70, 0x2f, 0x63, 0x75, 0x74, 0x6c, 0x61, 0x73, 0x73, 0x5f, 0x73, 0x77, 0x65
        /*005e*/ 	.byte	0x65, 0x70, 0x5f, 0x73, 0x72, 0x63, 0x2f, 0x69, 0x6e, 0x63, 0x6c, 0x75, 0x64, 0x65, 0x2f, 0x63
        /*006e*/ 	.byte	0x75, 0x74, 0x65, 0x2f, 0x61, 0x74, 0x6f, 0x6d, 0x2f, 0x63, 0x6f, 0x70, 0x79, 0x5f, 0x74, 0x72
        /*007e*/ 	.byte	0x61, 0x69, 0x74, 0x73, 0x5f, 0x73, 0x6d, 0x31, 0x30, 0x30, 0x2e, 0x68, 0x70, 0x70, 0x00
	.type		$str$25,@object
	.size		$str$25,(__unnamed_1 - $str$25)
$str$25:
        /*008d*/ 	.byte	0x28, 0x28, 0x75, 0x69, 0x6e, 0x74, 0x33, 0x32, 0x5f, 0x74, 0x28, 0x74, 0x68, 0x72, 0x65, 0x61
        /*009d*/ 	.byte	0x64, 0x49, 0x64, 0x78, 0x2e, 0x78, 0x29, 0x20, 0x2f, 0x20, 0x33, 0x32, 0x29, 0x20, 0x25, 0x20
        /*00ad*/ 	.byte	0x34, 0x29, 0x20, 0x3d, 0x3d, 0x20, 0x28, 0x28, 0x28, 0x74, 0x6d, 0x65, 0x6d, 0x5f, 0x61, 0x64
        /*00bd*/ 	.byte	0x64, 0x72, 0x20, 0x3e, 0x3e, 0x20, 0x31, 0x36, 0x29, 0x20, 0x2f, 0x20, 0x33, 0x32, 0x29, 0x20
        /*00cd*/ 	.byte	0x25, 0x20, 0x34, 0x29, 0x00
	.type		__unnamed_1,@object
	.size		__unnamed_1,(__unnamed_2 - __unnamed_1)
__unnamed_1:
        /*00d2*/ 	.byte	0x61, 0x75, 0x74, 0x6f, 0x20, 0x63, 0x75, 0x74, 0x65, 0x3a, 0x3a, 0x61, 0x73, 0x5f, 0x70, 0x6f
        /* <DEDUP_REMOVED lines=24> */
        /*0262*/ 	.byte	0x3e, 0x3e, 0x3e, 0x3e, 0x5d, 0x00
	.type		__unnamed_2,@object
	.size		__unnamed_2,(.L_2 - __unnamed_2)
__unnamed_2:
        /* <DEDUP_REMOVED lines=42> */
        /*0508*/ 	.byte	0x3e, 0x3e, 0x5d, 0x00
.L_2:


//--------------------- .nv.shared._ZN7cutlass13device_kernelINS_4gemm6kernel13GemmUniversalIN4cute5tupleIJiiiiEEENS1_10collective13CollectiveMmaINS1_35MainloopSm100TmaUmmaWarpSpecializedILi4ELi2ELi4ENS5_IJNS4_1CILi1EEENSA_ILi2EEESB_EEEEENS5_IJNSA_ILi128EEESF_NSA_ILi64EEEEEENS_6half_tENS5_IJSB_llEEESI_NS5_IJlSB_lEEENS4_8TiledMMAINS4_8MMA_AtomIJNS4_20SM100_MMA_F16BF16_SSISI_SI_fLi128ELi128ELNS4_4UMMA5MajorE1ELSP_0ELNSO_7ScaleInE0ELSQ_0EEEEEENS4_6LayoutINS5_IJSB_SB_SB_EEENS5_IJNSA_ILi0EEESV_SV_EEEEENS5_IJNS4_10UnderscoreESY_SY_EEEEENS4_23SM90_TMA_LOAD_MULTICASTENS4_14ComposedLayoutINS4_7SwizzleILi3ELi4ELi3EEENS4_18smem_ptr_flag_bitsILi16EEENST_INS5_IJSG_NSA_ILi8EEEEEENS5_IJSB_SG_EEEEEEEvNS4_8identityENS4_13SM90_TMA_LOADENS12_IS14_S16_NST_INS5_IJS17_SG_EEENS5_IJSG_SB_EEEEEEEvS1C_EENS_8epilogue10collective18CollectiveEpilogueINS1J_23Sm100TmaWarpSpecializedILi4ELi2ELi32ELb1ELb0EEEJSH_NS5_IJNST_ISF_SB_EENST_INSA_ILi32EEESB_EEEEESI_SK_SI_SK_NS1J_6fusion15FusionCallbacksIS1N_NS1S_17LinearCombinationISI_fSI_fLNS_15FloatRoundStyleE2EEESH_S1R_JEEENS4_5SM1004TMEM4LOAD26SM100_TMEM_LOAD_32dp32b32xES1D_NS12_INS13_ILi2ELi4ELi3EEES16_NST_INS5_IJS17_S1P_EEENS5_IJS1P_SB_EEEEEEENS4_39AutoVectorizingCopyWithAssumedAlignmentILi128EEENS4_14SM90_TMA_STOREES26_S28_S28_EEEvvEEEEvNT_6ParamsE --------------------------
	.section	.nv.shared._ZN7cutlass13device_kernelINS_4gemm6kernel13GemmUniversalIN4cute5tupleIJiiiiEEENS1_10collective13CollectiveMmaINS1_35MainloopSm100TmaUmmaWarpSpecializedILi4ELi2ELi4ENS5_IJNS4_1CILi1EEENSA_ILi2EEESB_EEEEENS5_IJNSA_ILi128EEESF_NSA_ILi64EEEEEENS_6half_tENS5_IJSB_llEEESI_NS5_IJlSB_lEEENS4_8TiledMMAINS4_8MMA_AtomIJNS4_20SM100_MMA_F16BF16_SSISI_SI_fLi128ELi128ELNS4_4UMMA5MajorE1ELSP_0ELNSO_7ScaleInE0ELSQ_0EEEEEENS4_6LayoutINS5_IJSB_SB_SB_EEENS5_IJNSA_ILi0EEESV_SV_EEEEENS5_IJNS4_10UnderscoreESY_SY_EEEEENS4_23SM90_TMA_LOAD_MULTICASTENS4_14ComposedLayoutINS4_7SwizzleILi3ELi4ELi3EEENS4_18smem_ptr_flag_bitsILi16EEENST_INS5_IJSG_NSA_ILi8EEEEEENS5_IJSB_SG_EEEEEEEvNS4_8identityENS4_13SM90_TMA_LOADENS12_IS14_S16_NST_INS5_IJS17_SG_EEENS5_IJSG_SB_EEEEEEEvS1C_EENS_8epilogue10collective18CollectiveEpilogueINS1J_23Sm100TmaWarpSpecializedILi4ELi2ELi32ELb1ELb0EEEJSH_NS5_IJNST_ISF_SB_EENST_INSA_ILi32EEESB_EEEEESI_SK_SI_SK_NS1J_6fusion15FusionCallbacksIS1N_NS1S_17LinearCombinationISI_fSI_fLNS_15FloatRoundStyleE2EEESH_S1R_JEEENS4_5SM1004TMEM4LOAD26SM100_TMEM_LOAD_32dp32b32xES1D_NS12_INS13_ILi2ELi4ELi3EEES16_NST_INS5_IJS17_S1P_EEENS5_IJS1P_SB_EEEEEEENS4_39AutoVectorizingCopyWithAssumedAlignmentILi128EEENS4_14SM90_TMA_STOREES26_S28_S28_EEEvvEEEEvNT_6ParamsE,"aw",@nobits
	.sectionflags	@""
	.align	16
	.zero		1024


//--------------------- .nv.shared.reserved.0     --------------------------
	.section	.nv.shared.reserved.0,"aw",@nobits
	.weak		__nv_reservedSMEM_offset_0_alias
	.size		__nv_reservedSMEM_offset_0_alias, 0, 64
	.other		__nv_reservedSMEM_offset_0_alias,@"STO_CUDA_RESERVED_SHARED STV_DEFAULT"
__nv_reservedSMEM_offset_0_alias:
	.zero		0
.nv.shared.reserved.0:
	.zero		64
	.weak		__nv_reservedSMEM_tcgen05_partition
	.type		__nv_reservedSMEM_tcgen05_partition,@object
	.size		__nv_reservedSMEM_tcgen05_partition,(.L_0 - __nv_reservedSMEM_tcgen05_partition)
__nv_reservedSMEM_tcgen05_partition:
	.zero		32
.L_0:


//--------------------- .nv.global                --------------------------
	.section	.nv.global,"aw",@nobits
.nv.global:
	.type		_ZN40_INTERNAL_9037fdc9_4_k_cu_19d33450_344404cute1_E,@object
	.size		_ZN40_INTERNAL_9037fdc9_4_k_cu_19d33450_344404cute1_E,(_ZN40_INTERNAL_9037fdc9_4_k_cu_19d33450_344404cuda3std3__45__cpo6cbeginE - _ZN40_INTERNAL_9037fdc9_4_k_cu_19d33450_344404cute1_E)
_ZN40_INTERNAL_9037fdc9_4_k_cu_19d33450_344404cute1_E:
	.zero		1
	.type		_ZN40_INTERNAL_9037fdc9_4_k_cu_19d33450_344404cuda3std3__45__cpo6cbeginE,@object
	.size		_ZN40_INTERNAL_9037fdc9_4_k_cu_19d33450_344404cuda3std3__45__cpo6cbeginE,(_ZN40_INTERNAL_9037fdc9_4_k_cu_19d33450_344404cuda3std3__48in_placeE - _ZN40_INTERNAL_9037fdc9_4_k_cu_19d33450_344404cuda3std3__45__cpo6cbeginE)
_ZN40_INTERNAL_9037fdc9_4_k_cu_19d33450_344404cuda3std3__45__cpo6cbeginE:
	.zero		1
	.type		_ZN40_INTERNAL_9037fdc9_4_k_cu_19d33450_344404cuda3std3__48in_placeE,@object
	.size		_ZN40_INTERNAL_9037fdc9_4_k_cu_19d33450_344404cuda3std3__48in_placeE,(_ZN40_INTERNAL_9037fdc9_4_k_cu_19d33450_344404cuda3std6ranges3__45__cpo9iter_moveE - _ZN40_INTERNAL_9037fdc9_4_k_cu_19d33450_344404cuda3std3__48in_placeE)
_ZN40_INTERNAL_9037fdc9_4_k_cu_19d33450_344404cuda3std3__48in_placeE:
	.zero		1
	.type		_ZN40_INTERNAL_9037fdc9_4_k_cu_19d33450_344404cuda3std6ranges3__45__cpo9iter_moveE,@object
	.size		_ZN40_INTERNAL_9037fdc9_4_k_cu_19d33450_344404cuda3std6ranges3__45__cpo9iter_moveE,(_ZN40_INTERNAL_9037fdc9_4_k_cu_19d33450_344404cuda3std3__45__cpo5beginE - _ZN40_INTERNAL_9037fdc9_4_k_cu_19d33450_344404cuda3std6ranges3__45__cpo9iter_moveE)
_ZN40_INTERNAL_9037fdc9_4_k_cu_19d33450_344404cuda3std6ranges3__45__cpo9iter_moveE:
	.zero		1
	.type		_ZN40_INTERNAL_9037fdc9_4_k_cu_19d33450_344404cuda3std3__45__cpo5beginE,@object
	.size		_ZN40_INTERNAL_9037fdc9_4_k_cu_19d33450_344404cuda3std3__45__cpo5beginE,(_ZN40_INTERNAL_9037fdc9_4_k_cu_19d33450_344404cuda3std3__442_GLOBAL__N__9037fdc9_4_k_cu_19d33450_344406ignoreE - _ZN40_INTERNAL_9037fdc9_4_k_cu_19d33450_344404cuda3std3__45__cpo5beginE)
_ZN40_INTERNAL_9037fdc9_4_k_cu_19d33450_344404cuda3std3__45__cpo5beginE:
	.zero		1
	.type		_ZN40_INTERNAL_9037fdc9_4_k_cu_19d33450_344404cuda3std3__442_GLOBAL__N__9037fdc9_4_k_cu_19d33450_344406ignoreE,@object
	.size		_ZN40_INTERNAL_9037fdc9_4_k_cu_19d33450_344404cuda3std3__442_GLOBAL__N__9037fdc9_4_k_cu_19d33450_344406ignoreE,(_ZN40_INTERNAL_9037fdc9_4_k_cu_19d33450_344404cute7productE - _ZN40_INTERNAL_9037fdc9_4_k_cu_19d33450_344404cuda3std3__442_GLOBAL__N__9037fdc9_4_k_cu_19d33450_344406ignoreE)
_ZN40_INTERNAL_9037fdc9_4_k_cu_19d33450_344404cuda3std3__442_GLOBAL__N__9037fdc9_4_k_cu_19d33450_344406ignoreE:
	.zero		1
	.type		_ZN40_INTERNAL_9037fdc9_4_k_cu_19d33450_344404cute7productE,@object
	.size		_ZN40_INTERNAL_9037fdc9_4_k_cu_19d33450_344404cute7productE,(_ZN40_INTERNAL_9037fdc9_4_k_cu_19d33450_344404cuda3std3__45__cpo3endE - _ZN40_INTERNAL_9037fdc9_4_k_cu_19d33450_344404cute7productE)
_ZN40_INTERNAL_9037fdc9_4_k_cu_19d33450_344404cute7productE:
	.zero		1
	.type		_ZN40_INTERNAL_9037fdc9_4_k_cu_19d33450_344404cuda3std3__45__cpo3endE,@object
	.size		_ZN40_INTERNAL_9037fdc9_4_k_cu_19d33450_344404cuda3std3__45__cpo3endE,(_ZN40_INTERNAL_9037fdc9_4_k_cu_19d33450_344404cuda3std3__419piecewise_constructE - _ZN40_INTERNAL_9037fdc9_4_k_cu_19d33450_344404cuda3std3__45__cpo3endE)
_ZN40_INTERNAL_9037fdc9_4_k_cu_19d33450_344404cuda3std3__45__cpo3endE:
	.zero		1
	.type		_ZN40_INTERNAL_9037fdc9_4_k_cu_19d33450_344404cuda3std3__419piecewise_constructE,@object
	.size		_ZN40_INTERNAL_9037fdc9_4_k_cu_19d33450_344404cuda3std3__419piecewise_constructE,(_ZN40_INTERNAL_9037fdc9_4_k_cu_19d33450_344404cuda3std3__45__cpo4cendE - _ZN40_INTERNAL_9037fdc9_4_k_cu_19d33450_344404cuda3std3__419piecewise_constructE)
_ZN40_INTERNAL_9037fdc9_4_k_cu_19d33450_344404cuda3std3__419piecewise_constructE:
	.zero		1
	.type		_ZN40_INTERNAL_9037fdc9_4_k_cu_19d33450_344404cuda3std3__45__cpo4cendE,@object
	.size		_ZN40_INTERNAL_9037fdc9_4_k_cu_19d33450_344404cuda3std3__45__cpo4cendE,(_ZN40_INTERNAL_9037fdc9_4_k_cu_19d33450_344404cuda3std6ranges3__45__cpo4swapE - _ZN40_INTERNAL_9037fdc9_4_k_cu_19d33450_344404cuda3std3__45__cpo4cendE)
_ZN40_INTERNAL_9037fdc9_4_k_cu_19d33450_344404cuda3std3__45__cpo4cendE:
	.zero		1
	.type		_ZN40_INTERNAL_9037fdc9_4_k_cu_19d33450_344404cuda3std6ranges3__45__cpo4swapE,@object
	.size		_ZN40_INTERNAL_9037fdc9_4_k_cu_19d33450_344404cuda3std6ranges3__45__cpo4swapE,(.L_10 - _ZN40_INTERNAL_9037fdc9_4_k_cu_19d33450_344404cuda3std6ranges3__45__cpo4swapE)
_ZN40_INTERNAL_9037fdc9_4_k_cu_19d33450_344404cuda3std6ranges3__45__cpo4swapE:
	.zero		1
.L_10:


//--------------------- .nv.constant0._ZN7cutlass13device_kernelINS_4gemm6kernel13GemmUniversalIN4cute5tupleIJiiiiEEENS1_10collective13CollectiveMmaINS1_35MainloopSm100TmaUmmaWarpSpecializedILi4ELi2ELi4ENS5_IJNS4_1CILi1EEENSA_ILi2EEESB_EEEEENS5_IJNSA_ILi128EEESF_NSA_ILi64EEEEEENS_6half_tENS5_IJSB_llEEESI_NS5_IJlSB_lEEENS4_8TiledMMAINS4_8MMA_AtomIJNS4_20SM100_MMA_F16BF16_SSISI_SI_fLi128ELi128ELNS4_4UMMA5MajorE1ELSP_0ELNSO_7ScaleInE0ELSQ_0EEEEEENS4_6LayoutINS5_IJSB_SB_SB_EEENS5_IJNSA_ILi0EEESV_SV_EEEEENS5_IJNS4_10UnderscoreESY_SY_EEEEENS4_23SM90_TMA_LOAD_MULTICASTENS4_14ComposedLayoutINS4_7SwizzleILi3ELi4ELi3EEENS4_18smem_ptr_flag_bitsILi16EEENST_INS5_IJSG_NSA_ILi8EEEEEENS5_IJSB_SG_EEEEEEEvNS4_8identityENS4_13SM90_TMA_LOADENS12_IS14_S16_NST_INS5_IJS17_SG_EEENS5_IJSG_SB_EEEEEEEvS1C_EENS_8epilogue10collective18CollectiveEpilogueINS1J_23Sm100TmaWarpSpecializedILi4ELi2ELi32ELb1ELb0EEEJSH_NS5_IJNST_ISF_SB_EENST_INSA_ILi32EEESB_EEEEESI_SK_SI_SK_NS1J_6fusion15FusionCallbacksIS1N_NS1S_17LinearCombinationISI_fSI_fLNS_15FloatRoundStyleE2EEESH_S1R_JEEENS4_5SM1004TMEM4LOAD26SM100_TMEM_LOAD_32dp32b32xES1D_NS12_INS13_ILi2ELi4ELi3EEES16_NST_INS5_IJS17_S1P_EEENS5_IJS1P_SB_EEEEEEENS4_39AutoVectorizingCopyWithAssumedAlignmentILi128EEENS4_14SM90_TMA_STOREES26_S28_S28_EEEvvEEEEvNT_6ParamsE --------------------------
	.section	.nv.constant0._ZN7cutlass13device_kernelINS_4gemm6kernel13GemmUniversalIN4cute5tupleIJiiiiEEENS1_10collective13CollectiveMmaINS1_35MainloopSm100TmaUmmaWarpSpecializedILi4ELi2ELi4ENS5_IJNS4_1CILi1EEENSA_ILi2EEESB_EEEEENS5_IJNSA_ILi128EEESF_NSA_ILi64EEEEEENS_6half_tENS5_IJSB_llEEESI_NS5_IJlSB_lEEENS4_8TiledMMAINS4_8MMA_AtomIJNS4_20SM100_MMA_F16BF16_SSISI_SI_fLi128ELi128ELNS4_4UMMA5MajorE1ELSP_0ELNSO_7ScaleInE0ELSQ_0EEEEEENS4_6LayoutINS5_IJSB_SB_SB_EEENS5_IJNSA_ILi0EEESV_SV_EEEEENS5_IJNS4_10UnderscoreESY_SY_EEEEENS4_23SM90_TMA_LOAD_MULTICASTENS4_14ComposedLayoutINS4_7SwizzleILi3ELi4ELi3EEENS4_18smem_ptr_flag_bitsILi16EEENST_INS5_IJSG_NSA_ILi8EEEEEENS5_IJSB_SG_EEEEEEEvNS4_8identityENS4_13SM90_TMA_LOADENS12_IS14_S16_NST_INS5_IJS17_SG_EEENS5_IJSG_SB_EEEEEEEvS1C_EENS_8epilogue10collective18CollectiveEpilogueINS1J_23Sm100TmaWarpSpecializedILi4ELi2ELi32ELb1ELb0EEEJSH_NS5_IJNST_ISF_SB_EENST_INSA_ILi32EEESB_EEEEESI_SK_SI_SK_NS1J_6fusion15FusionCallbacksIS1N_NS1S_17LinearCombinationISI_fSI_fLNS_15FloatRoundStyleE2EEESH_S1R_JEEENS4_5SM1004TMEM4LOAD26SM100_TMEM_LOAD_32dp32b32xES1D_NS12_INS13_ILi2ELi4ELi3EEES16_NST_INS5_IJS17_S1P_EEENS5_IJS1P_SB_EEEEEEENS4_39AutoVectorizingCopyWithAssumedAlignmentILi128EEENS4_14SM90_TMA_STOREES26_S28_S28_EEEvvEEEEvNT_6ParamsE,"a",@progbits
	.sectionflags	@""
	.align	4
.nv.constant0._ZN7cutlass13device_kernelINS_4gemm6kernel13GemmUniversalIN4cute5tupleIJiiiiEEENS1_10collective13CollectiveMmaINS1_35MainloopSm100TmaUmmaWarpSpecializedILi4ELi2ELi4ENS5_IJNS4_1CILi1EEENSA_ILi2EEESB_EEEEENS5_IJNSA_ILi128EEESF_NSA_ILi64EEEEEENS_6half_tENS5_IJSB_llEEESI_NS5_IJlSB_lEEENS4_8TiledMMAINS4_8MMA_AtomIJNS4_20SM100_MMA_F16BF16_SSISI_SI_fLi128ELi128ELNS4_4UMMA5MajorE1ELSP_0ELNSO_7ScaleInE0ELSQ_0EEEEEENS4_6LayoutINS5_IJSB_SB_SB_EEENS5_IJNSA_ILi0EEESV_SV_EEEEENS5_IJNS4_10UnderscoreESY_SY_EEEEENS4_23SM90_TMA_LOAD_MULTICASTENS4_14ComposedLayoutINS4_7SwizzleILi3ELi4ELi3EEENS4_18smem_ptr_flag_bitsILi16EEENST_INS5_IJSG_NSA_ILi8EEEEEENS5_IJSB_SG_EEEEEEEvNS4_8identityENS4_13SM90_TMA_LOADENS12_IS14_S16_NST_INS5_IJS17_SG_EEENS5_IJSG_SB_EEEEEEEvS1C_EENS_8epilogue10collective18CollectiveEpilogueINS1J_23Sm100TmaWarpSpecializedILi4ELi2ELi32ELb1ELb0EEEJSH_NS5_IJNST_ISF_SB_EENST_INSA_ILi32EEESB_EEEEESI_SK_SI_SK_NS1J_6fusion15FusionCallbacksIS1N_NS1S_17LinearCombinationISI_fSI_fLNS_15FloatRoundStyleE2EEESH_S1R_JEEENS4_5SM1004TMEM4LOAD26SM100_TMEM_LOAD_32dp32b32xES1D_NS12_INS13_ILi2ELi4ELi3EEES16_NST_INS5_IJS17_S1P_EEENS5_IJS1P_SB_EEEEEEENS4_39AutoVectorizingCopyWithAssumedAlignmentILi128EEENS4_14SM90_TMA_STOREES26_S28_S28_EEEvvEEEEvNT_6ParamsE:
	.zero		2944


//--------------------- SYMBOLS --------------------------

	.type		.nv.reservedSmem.offset0,@object
	.size		.nv.reservedSmem.offset0,0x4
	.type		.nv.reservedSmem.cap,@object
	.size		.nv.reservedSmem.cap,0x4
	.type		__assertfail,@function
